	.target	sm_100a

	.elftype	@"ET_EXEC"


//--------------------- .note.nv.tkinfo           --------------------------
	.section	.note.nv.tkinfo,"",@"SHT_NOTE"
	.sectionflags	@"SHF_NOTE_NV_TKINFO"
	.tkinfo
        /*0018*/ 	.word	0x00000002
        /*0030*/ 	.string	""
        /*0030*/ 	.string	"ptxas"
        /*0030*/ 	.string	"Cuda compilation tools, release 13.0, V13.0.88"
        /*0030*/ 	.string	"Build cuda_13.0.r13.0/compiler.36424714_0"
        /*0030*/ 	.string	"-arch sm_100a -m 64 "



//--------------------- .note.nv.cuinfo           --------------------------
	.section	.note.nv.cuinfo,"",@"SHT_NOTE"
	.sectionflags	@"SHF_NOTE_NV_CUINFO"
        /*0018*/ 	.short	0x0002
        /*001a*/ 	.short	0x0064
        /*001c*/ 	.short	0x0082
	.zero		2


//--------------------- .nv.info                  --------------------------
	.section	.nv.info,"",@"SHT_CUDA_INFO"
	.align	4


	//----- nvinfo : EIATTR_REGCOUNT
	.align		4
        /*0000*/ 	.byte	0x04, 0x2f
        /*0002*/ 	.short	(.L_19 - .L_18)
	.align		4
.L_18:
        /*0004*/ 	.word	index@(_ZN7cutlass13device_kernelINS_4gemm6kernel13GemmUniversalIN4cute5tupleIJiiiiEEENS1_10collective13CollectiveMmaINS1_35MainloopSm100TmaUmmaWarpSpecializedILi4ELi2ELi4ENS5_IJNS4_1CILi1EEESB_SB_EEEEENS5_IJNSA_ILi64EEESE_NSA_ILi128EEEEEENS_12float_e4m3_tENS5_IJlSB_lEEESH_SI_NS4_8TiledMMAINS4_8MMA_AtomIJNS4_10MMA_TraitsINS4_19SM100_MMA_F8F6F4_SSEJSH_SH_fSE_SE_NS4_17integral_constantINS4_4UMMA5MajorELSP_0EEESQ_NSN_INSO_7ScaleInELSR_0EEESS_EEEEEENS4_6LayoutISC_NS5_IJNSA_ILi0EEESW_SW_EEEEENS5_IJNS4_10UnderscoreESZ_SZ_EEEEENS4_13SM90_TMA_LOADENS4_14ComposedLayoutINS4_7SwizzleILi3ELi4ELi3EEENS4_18smem_ptr_flag_bitsILi8EEENSV_INS5_IJNSA_ILi8EEESF_EEENS5_IJSF_SB_EEEEEEEvNS4_8identityES12_S1C_vS1D_EENS_8epilogue10collective18CollectiveEpilogueINS1F_23Sm100TmaWarpSpecializedILi1ELi1ELi32ELb0ELb0EEEJSG_NS5_IJNSV_ISE_SB_EES1K_EEESH_SI_SH_SI_NS1F_6fusion15FusionCallbacksIS1J_NS1M_17LinearCombinationISH_fSH_fLNS_15FloatRoundStyleE2EEESG_S1L_JEEENS4_5SM1004TMEM4LOAD26SM100_TMEM_LOAD_16dp32b32xES12_NS13_INS14_ILi2ELi4ELi3EEES17_NSV_INS5_IJS18_SE_EEENS5_IJSE_SB_EEEEEEENS4_39AutoVectorizingCopyWithAssumedAlignmentILi128EEENS4_14SM90_TMA_STOREES20_S22_S22_EEEvvEEEEvNT_6ParamsE)
        /*0008*/ 	.word	0x00000078


	//----- nvinfo : EIATTR_FRAME_SIZE
	.align		4
.L_19:
        /*000c*/ 	.byte	0x04, 0x11
        /*000e*/ 	.short	(.L_21 - .L_20)
	.align		4
.L_20:
        /*0010*/ 	.word	index@($__internal_2_$__cuda_sm10x_tcgen05_guardrail_trap_unallocated_columns_being_dealloced)
        /*0014*/ 	.word	0x00000000


	//----- nvinfo : EIATTR_FRAME_SIZE
	.align		4
.L_21:
        /*0018*/ 	.byte	0x04, 0x11
        /*001a*/ 	.short	(.L_23 - .L_22)
	.align		4
.L_22:
        /*001c*/ 	.word	index@($__internal_1_$__cuda_sm10x_tcgen05_guardrail_trap_phase_invalid_during_alloc)
        /*0020*/ 	.word	0x00000000


	//----- nvinfo : EIATTR_FRAME_SIZE
	.align		4
.L_23:
        /*0024*/ 	.byte	0x04, 0x11
        /*0026*/ 	.short	(.L_25 - .L_24)
	.align		4
.L_24:
        /*0028*/ 	.word	index@($__internal_0_$__cuda_sm10x_tcgen05_guardrail_trap_col_being_dealloced_not_returned_by_alloc)
        /*002c*/ 	.word	0x00000000


	//----- nvinfo : EIATTR_FRAME_SIZE
	.align		4
.L_25:
        /*0030*/ 	.byte	0x04, 0x11
        /*0032*/ 	.short	(.L_27 - .L_26)
	.align		4
.L_26:
        /*0034*/ 	.word	index@(_ZN7cutlass13device_kernelINS_4gemm6kernel13GemmUniversalIN4cute5tupleIJiiiiEEENS1_10collective13CollectiveMmaINS1_35MainloopSm100TmaUmmaWarpSpecializedILi4ELi2ELi4ENS5_IJNS4_1CILi1EEESB_SB_EEEEENS5_IJNSA_ILi64EEESE_NSA_ILi128EEEEEENS_12float_e4m3_tENS5_IJlSB_lEEESH_SI_NS4_8TiledMMAINS4_8MMA_AtomIJNS4_10MMA_TraitsINS4_19SM100_MMA_F8F6F4_SSEJSH_SH_fSE_SE_NS4_17integral_constantINS4_4UMMA5MajorELSP_0EEESQ_NSN_INSO_7ScaleInELSR_0EEESS_EEEEEENS4_6LayoutISC_NS5_IJNSA_ILi0EEESW_SW_EEEEENS5_IJNS4_10UnderscoreESZ_SZ_EEEEENS4_13SM90_TMA_LOADENS4_14ComposedLayoutINS4_7SwizzleILi3ELi4ELi3EEENS4_18smem_ptr_flag_bitsILi8EEENSV_INS5_IJNSA_ILi8EEESF_EEENS5_IJSF_SB_EEEEEEEvNS4_8identityES12_S1C_vS1D_EENS_8epilogue10collective18CollectiveEpilogueINS1F_23Sm100TmaWarpSpecializedILi1ELi1ELi32ELb0ELb0EEEJSG_NS5_IJNSV_ISE_SB_EES1K_EEESH_SI_SH_SI_NS1F_6fusion15FusionCallbacksIS1J_NS1M_17LinearCombinationISH_fSH_fLNS_15FloatRoundStyleE2EEESG_S1L_JEEENS4_5SM1004TMEM4LOAD26SM100_TMEM_LOAD_16dp32b32xES12_NS13_INS14_ILi2ELi4ELi3EEES17_NSV_INS5_IJS18_SE_EEENS5_IJSE_SB_EEEEEEENS4_39AutoVectorizingCopyWithAssumedAlignmentILi128EEENS4_14SM90_TMA_STOREES20_S22_S22_EEEvvEEEEvNT_6ParamsE)
        /*0038*/ 	.word	0x00000000


	//----- nvinfo : EIATTR_MIN_STACK_SIZE
	.align		4
.L_27:
        /*003c*/ 	.byte	0x04, 0x12
        /*003e*/ 	.short	(.L_29 - .L_28)
	.align		4
.L_28:
        /*0040*/ 	.word	index@(_ZN7cutlass13device_kernelINS_4gemm6kernel13GemmUniversalIN4cute5tupleIJiiiiEEENS1_10collective13CollectiveMmaINS1_35MainloopSm100TmaUmmaWarpSpecializedILi4ELi2ELi4ENS5_IJNS4_1CILi1EEESB_SB_EEEEENS5_IJNSA_ILi64EEESE_NSA_ILi128EEEEEENS_12float_e4m3_tENS5_IJlSB_lEEESH_SI_NS4_8TiledMMAINS4_8MMA_AtomIJNS4_10MMA_TraitsINS4_19SM100_MMA_F8F6F4_SSEJSH_SH_fSE_SE_NS4_17integral_constantINS4_4UMMA5MajorELSP_0EEESQ_NSN_INSO_7ScaleInELSR_0EEESS_EEEEEENS4_6LayoutISC_NS5_IJNSA_ILi0EEESW_SW_EEEEENS5_IJNS4_10UnderscoreESZ_SZ_EEEEENS4_13SM90_TMA_LOADENS4_14ComposedLayoutINS4_7SwizzleILi3ELi4ELi3EEENS4_18smem_ptr_flag_bitsILi8EEENSV_INS5_IJNSA_ILi8EEESF_EEENS5_IJSF_SB_EEEEEEEvNS4_8identityES12_S1C_vS1D_EENS_8epilogue10collective18CollectiveEpilogueINS1F_23Sm100TmaWarpSpecializedILi1ELi1ELi32ELb0ELb0EEEJSG_NS5_IJNSV_ISE_SB_EES1K_EEESH_SI_SH_SI_NS1F_6fusion15FusionCallbacksIS1J_NS1M_17LinearCombinationISH_fSH_fLNS_15FloatRoundStyleE2EEESG_S1L_JEEENS4_5SM1004TMEM4LOAD26SM100_TMEM_LOAD_16dp32b32xES12_NS13_INS14_ILi2ELi4ELi3EEES17_NSV_INS5_IJS18_SE_EEENS5_IJSE_SB_EEEEEEENS4_39AutoVectorizingCopyWithAssumedAlignmentILi128EEENS4_14SM90_TMA_STOREES20_S22_S22_EEEvvEEEEvNT_6ParamsE)
        /*0044*/ 	.word	0x00000000
.L_29:


//--------------------- .nv.compat                --------------------------
	.section	.nv.compat,"",@"SHT_CUDA_COMPAT_INFO"
	.align	4
        /*0000*/ 	.byte	0x02, 0x09, 0x01, 0x00, 0x02, 0x02, 0x02, 0x00, 0x02, 0x05, 0x05, 0x00, 0x03, 0x07, 0x01, 0x01
        /*0010*/ 	.byte	0x02, 0x03, 0x01, 0x00, 0x02, 0x06, 0x01, 0x00, 0x04, 0x0b, 0x08, 0x00, 0x09, 0x00, 0x00, 0x00
        /*0020*/ 	.byte	0x00, 0x00, 0x00, 0x00


//--------------------- .nv.info._ZN7cutlass13device_kernelINS_4gemm6kernel13GemmUniversalIN4cute5tupleIJiiiiEEENS1_10collective13CollectiveMmaINS1_35MainloopSm100TmaUmmaWarpSpecializedILi4ELi2ELi4ENS5_IJNS4_1CILi1EEESB_SB_EEEEENS5_IJNSA_ILi64EEESE_NSA_ILi128EEEEEENS_12float_e4m3_tENS5_IJlSB_lEEESH_SI_NS4_8TiledMMAINS4_8MMA_AtomIJNS4_10MMA_TraitsINS4_19SM100_MMA_F8F6F4_SSEJSH_SH_fSE_SE_NS4_17integral_constantINS4_4UMMA5MajorELSP_0EEESQ_NSN_INSO_7ScaleInELSR_0EEESS_EEEEEENS4_6LayoutISC_NS5_IJNSA_ILi0EEESW_SW_EEEEENS5_IJNS4_10UnderscoreESZ_SZ_EEEEENS4_13SM90_TMA_LOADENS4_14ComposedLayoutINS4_7SwizzleILi3ELi4ELi3EEENS4_18smem_ptr_flag_bitsILi8EEENSV_INS5_IJNSA_ILi8EEESF_EEENS5_IJSF_SB_EEEEEEEvNS4_8identityES12_S1C_vS1D_EENS_8epilogue10collective18CollectiveEpilogueINS1F_23Sm100TmaWarpSpecializedILi1ELi1ELi32ELb0ELb0EEEJSG_NS5_IJNSV_ISE_SB_EES1K_EEESH_SI_SH_SI_NS1F_6fusion15FusionCallbacksIS1J_NS1M_17LinearCombinationISH_fSH_fLNS_15FloatRoundStyleE2EEESG_S1L_JEEENS4_5SM1004TMEM4LOAD26SM100_TMEM_LOAD_16dp32b32xES12_NS13_INS14_ILi2ELi4ELi3EEES17_NSV_INS5_IJS18_SE_EEENS5_IJSE_SB_EEEEEEENS4_39AutoVectorizingCopyWithAssumedAlignmentILi128EEENS4_14SM90_TMA_STOREES20_S22_S22_EEEvvEEEEvNT_6ParamsE --------------------------
	.section	.nv.info._ZN7cutlass13device_kernelINS_4gemm6kernel13GemmUniversalIN4cute5tupleIJiiiiEEENS1_10collective13CollectiveMmaINS1_35MainloopSm100TmaUmmaWarpSpecializedILi4ELi2ELi4ENS5_IJNS4_1CILi1EEESB_SB_EEEEENS5_IJNSA_ILi64EEESE_NSA_ILi128EEEEEENS_12float_e4m3_tENS5_IJlSB_lEEESH_SI_NS4_8TiledMMAINS4_8MMA_AtomIJNS4_10MMA_TraitsINS4_19SM100_MMA_F8F6F4_SSEJSH_SH_fSE_SE_NS4_17integral_constantINS4_4UMMA5MajorELSP_0EEESQ_NSN_INSO_7ScaleInELSR_0EEESS_EEEEEENS4_6LayoutISC_NS5_IJNSA_ILi0EEESW_SW_EEEEENS5_IJNS4_10UnderscoreESZ_SZ_EEEEENS4_13SM90_TMA_LOADENS4_14ComposedLayoutINS4_7SwizzleILi3ELi4ELi3EEENS4_18smem_ptr_flag_bitsILi8EEENSV_INS5_IJNSA_ILi8EEESF_EEENS5_IJSF_SB_EEEEEEEvNS4_8identityES12_S1C_vS1D_EENS_8epilogue10collective18CollectiveEpilogueINS1F_23Sm100TmaWarpSpecializedILi1ELi1ELi32ELb0ELb0EEEJSG_NS5_IJNSV_ISE_SB_EES1K_EEESH_SI_SH_SI_NS1F_6fusion15FusionCallbacksIS1J_NS1M_17LinearCombinationISH_fSH_fLNS_15FloatRoundStyleE2EEESG_S1L_JEEENS4_5SM1004TMEM4LOAD26SM100_TMEM_LOAD_16dp32b32xES12_NS13_INS14_ILi2ELi4ELi3EEES17_NSV_INS5_IJS18_SE_EEENS5_IJSE_SB_EEEEEEENS4_39AutoVectorizingCopyWithAssumedAlignmentILi128EEENS4_14SM90_TMA_STOREES20_S22_S22_EEEvvEEEEvNT_6ParamsE,"",@"SHT_CUDA_INFO"
	.sectionflags	@""
	.align	4


	//----- nvinfo : EIATTR_CUDA_API_VERSION
	.align		4
        /*0000*/ 	.byte	0x04, 0x37
        /*0002*/ 	.short	(.L_31 - .L_30)
.L_30:
        /*0004*/ 	.word	0x00000082


	//----- nvinfo : EIATTR_KPARAM_INFO
	.align		4
.L_31:
        /*0008*/ 	.byte	0x04, 0x17
        /*000a*/ 	.short	(.L_33 - .L_32)
.L_32:
        /*000c*/ 	.word	0x00000000
        /*0010*/ 	.short	0x0000
        /*0012*/ 	.short	0x0000
        /*0014*/ 	.byte	0x00, 0xf0, 0x01, 0x20


	//----- nvinfo : EIATTR_AT_ENTRY_FRAGMENTS
	.align		4
.L_33:
        /*0018*/ 	.byte	0x04, 0x4f
        /*001a*/ 	.short	(.L_35 - .L_34)


	//   ....[0]....
.L_34:
        /*001c*/ 	.word	0x00000006


	//----- nvinfo : EIATTR_RESERVED_SMEM_USED
	.align		4
.L_35:
        /*0020*/ 	.byte	0x01, 0x41
	.zero		2


	//----- nvinfo : EIATTR_SPARSE_MMA_MASK
	.align		4
        /*0024*/ 	.byte	0x03, 0x50
        /*0026*/ 	.short	0x0000


	//----- nvinfo : EIATTR_TCGEN05_1CTA_USED
	.align		4
        /*0028*/ 	.byte	0x01, 0x51
	.zero		2


	//----- nvinfo : EIATTR_MAXREG_COUNT
	.align		4
        /*002c*/ 	.byte	0x03, 0x1b
        /*002e*/ 	.short	0x00ff


	//----- nvinfo : EIATTR_NUM_BARRIERS
	.align		4
        /*0030*/ 	.byte	0x02, 0x4c
        /*0032*/ 	.byte	0x07
	.zero		1


	//----- nvinfo : EIATTR_EXTERNS
	.align		4
        /*0034*/ 	.byte	0x04, 0x0f
        /*0036*/ 	.short	(.L_37 - .L_36)


	//   ....[0]....
	.align		4
.L_36:
        /*0038*/ 	.word	index@(__assertfail)


	//----- nvinfo : EIATTR_MERCURY_ISA_VERSION
	.align		4
.L_37:
        /*003c*/ 	.byte	0x03, 0x5f
        /*003e*/ 	.short	0x0101


	//----- nvinfo : EIATTR_INT_WARP_WIDE_INSTR_OFFSETS
	.align		4
        /*0040*/ 	.byte	0x04, 0x31
        /*0042*/ 	.short	(.L_39 - .L_38)


	//   ....[0]....
.L_38:
        /*0044*/ 	.word	0x00001d60


	//   ....[1]....
        /*0048*/ 	.word	0x00003810


	//   ....[2]....
        /*004c*/ 	.word	0x00003830


	//   ....[3]....
        /*0050*/ 	.word	0x00003860


	//   ....[4]....
        /*0054*/ 	.word	0x00004270


	//   ....[5]....
        /*0058*/ 	.word	0x00004360


	//----- nvinfo : EIATTR_COOP_GROUP_MASK_REGIDS
	.align		4
.L_39:
        /*005c*/ 	.byte	0x04, 0x29
        /*005e*/ 	.short	(.L_41 - .L_40)


	//   ....[0]....
.L_40:
        /*0060*/ 	.word	0xffffffff


	//   ....[1]....
        /*0064*/ 	.word	0xffffffff


	//   ....[2]....
        /*0068*/ 	.word	0xffffffff


	//   ....[3]....
        /*006c*/ 	.word	0xffffffff


	//   ....[4]....
        /*0070*/ 	.word	0xffffffff


	//   ....[5]....
        /*0074*/ 	.word	0xffffffff


	//   ....[6]....
        /*0078*/ 	.word	0xffffffff


	//   ....[7]....
        /*007c*/ 	.word	0xffffffff


	//   ....[8]....
        /*0080*/ 	.word	0xffffffff


	//   ....[9]....
        /*0084*/ 	.word	0xffffffff


	//   ....[10]....
        /*0088*/ 	.word	0xffffffff


	//   ....[11]....
        /*008c*/ 	.word	0xffffffff


	//   ....[12]....
        /*0090*/ 	.word	0xffffffff


	//----- nvinfo : EIATTR_COOP_GROUP_INSTR_OFFSETS
	.align		4
.L_41:
        /*0094*/ 	.byte	0x04, 0x28
        /*0096*/ 	.short	(.L_43 - .L_42)


	//   ....[0]....
.L_42:
        /*0098*/ 	.word	0x00000090


	//   ....[1]....
        /*009c*/ 	.word	0x000004d0


	//   ....[2]....
        /*00a0*/ 	.word	0x00000640


	//   ....[3]....
        /*00a4*/ 	.word	0x00000780


	//   ....[4]....
        /*00a8*/ 	.word	0x00000880


	//   ....[5]....
        /*00ac*/ 	.word	0x000009f0


	//   ....[6]....
        /*00b0*/ 	.word	0x00000b90


	//   ....[7]....
        /*00b4*/ 	.word	0x00001c40


	//   ....[8]....
        /*00b8*/ 	.word	0x00002a20


	//   ....[9]....
        /*00bc*/ 	.word	0x00002c30


	//   ....[10]....
        /*00c0*/ 	.word	0x00002c60


	//   ....[11]....
        /*00c4*/ 	.word	0x000036f0


	//   ....[12]....
        /*00c8*/ 	.word	0x00003920


	//----- nvinfo : EIATTR_VRC_CTA_INIT_COUNT
	.align		4
.L_43:
        /*00cc*/ 	.byte	0x02, 0x4a
        /*00ce*/ 	.byte	0x80
	.zero		1


	//----- nvinfo : EIATTR_SYSCALL_OFFSETS
	.align		4
        /*00d0*/ 	.byte	0x04, 0x46
        /*00d2*/ 	.short	(.L_45 - .L_44)


	//   ....[0]....
.L_44:
        /*00d4*/ 	.word	0x00004d80


	//   ....[1]....
        /*00d8*/ 	.word	0x00004ec0


	//   ....[2]....
        /*00dc*/ 	.word	0x00005620


	//----- nvinfo : EIATTR_MBARRIER_INSTR_OFFSETS
	.align		4
.L_45:
        /*00e0*/ 	.byte	0x04, 0x39
        /*00e2*/ 	.short	(.L_47 - .L_46)


	//   ....[0]....
.L_46:
        /*00e4*/ 	.word	0x000005b0
        /*00e8*/ 	.word	0x000000ff
        /*00ec*/ 	.word	0x00000000
        /*00f0*/ 	.short	0x0100
        /*00f2*/ 	.byte	0x05
	.zero		1


	//   ....[1]....
        /*00f4*/ 	.word	0x000005c0
        /*00f8*/ 	.word	0x000000ff
        /*00fc*/ 	.word	0x00000020
        /*0100*/ 	.short	0x0100
        /*0102*/ 	.byte	0x05
	.zero		1


	//   ....[2]....
        /*0104*/ 	.word	0x000005d0
        /*0108*/ 	.word	0x000000ff
        /*010c*/ 	.word	0x00000008
        /*0110*/ 	.short	0x0100
        /*0112*/ 	.byte	0x05
	.zero		1


	//   ....[3]....
        /*0114*/ 	.word	0x000005e0
        /*0118*/ 	.word	0x000000ff
        /*011c*/ 	.word	0x00000028
        /*0120*/ 	.short	0x0100
        /*0122*/ 	.byte	0x05
	.zero		1


	//   ....[4]....
        /*0124*/ 	.word	0x000005f0
        /*0128*/ 	.word	0x000000ff
        /*012c*/ 	.word	0x00000010
        /*0130*/ 	.short	0x0100
        /*0132*/ 	.byte	0x05
	.zero		1


	//   ....[5]....
        /*0134*/ 	.word	0x00000600
        /*0138*/ 	.word	0x000000ff
        /*013c*/ 	.word	0x00000030
        /*0140*/ 	.short	0x0100
        /*0142*/ 	.byte	0x05
	.zero		1


	//   ....[6]....
        /*0144*/ 	.word	0x00000610
        /*0148*/ 	.word	0x000000ff
        /*014c*/ 	.word	0x00000018
        /*0150*/ 	.short	0x0100
        /*0152*/ 	.byte	0x05
	.zero		1


	//   ....[7]....
        /*0154*/ 	.word	0x00000620
        /*0158*/ 	.word	0x000000ff
        /*015c*/ 	.word	0x00000038
        /*0160*/ 	.short	0x0100
        /*0162*/ 	.byte	0x05
	.zero		1


	//   ....[8]....
        /*0164*/ 	.word	0x00000750
        /*0168*/ 	.word	0x000000ff
        /*016c*/ 	.word	0x00000040
        /*0170*/ 	.short	0x0100
        /*0172*/ 	.byte	0x06
	.zero		1


	//   ....[9]....
        /*0174*/ 	.word	0x00000760
        /*0178*/ 	.word	0x000000ff
        /*017c*/ 	.word	0x00000048
        /*0180*/ 	.short	0x0100
        /*0182*/ 	.byte	0x06
	.zero		1


	//   ....[10]....
        /*0184*/ 	.word	0x00000850
        /*0188*/ 	.word	0x000000ff
        /*018c*/ 	.word	0x00000050
        /*0190*/ 	.short	0x0100
        /*0192*/ 	.byte	0x05
	.zero		1


	//   ....[11]....
        /*0194*/ 	.word	0x00000860
        /*0198*/ 	.word	0x000000ff
        /*019c*/ 	.word	0x00000058
        /*01a0*/ 	.short	0x0100
        /*01a2*/ 	.byte	0x05
	.zero		1


	//   ....[12]....
        /*01a4*/ 	.word	0x000009a0
        /*01a8*/ 	.word	0x000000ff
        /*01ac*/ 	.word	0x00000060
        /*01b0*/ 	.short	0x0100
        /*01b2*/ 	.byte	0x05
	.zero		1


	//   ....[13]....
        /*01b4*/ 	.word	0x000009b0
        /*01b8*/ 	.word	0x000000ff
        /*01bc*/ 	.word	0x00000070
        /*01c0*/ 	.short	0x0100
        /*01c2*/ 	.byte	0x05
	.zero		1


	//   ....[14]....
        /*01c4*/ 	.word	0x000009c0
        /*01c8*/ 	.word	0x000000ff
        /*01cc*/ 	.word	0x00000068
        /*01d0*/ 	.short	0x0100
        /*01d2*/ 	.byte	0x05
	.zero		1


	//   ....[15]....
        /*01d4*/ 	.word	0x000009d0
        /*01d8*/ 	.word	0x000000ff
        /*01dc*/ 	.word	0x00000078
        /*01e0*/ 	.short	0x0100
        /*01e2*/ 	.byte	0x05
	.zero		1


	//   ....[16]....
        /*01e4*/ 	.word	0x00000b00
        /*01e8*/ 	.word	0x000000ff
        /*01ec*/ 	.word	0x00000080
        /*01f0*/ 	.short	0x0100
        /*01f2*/ 	.byte	0x06
	.zero		1


	//   ....[17]....
        /*01f4*/ 	.word	0x00000b10
        /*01f8*/ 	.word	0x000000ff
        /*01fc*/ 	.word	0x000000a0
        /*0200*/ 	.short	0x0100
        /*0202*/ 	.byte	0x06
	.zero		1


	//   ....[18]....
        /*0204*/ 	.word	0x00000b20
        /*0208*/ 	.word	0x000000ff
        /*020c*/ 	.word	0x00000088
        /*0210*/ 	.short	0x0100
        /*0212*/ 	.byte	0x06
	.zero		1


	//   ....[19]....
        /*0214*/ 	.word	0x00000b30
        /*0218*/ 	.word	0x000000ff
        /*021c*/ 	.word	0x000000a8
        /*0220*/ 	.short	0x0100
        /*0222*/ 	.byte	0x06
	.zero		1


	//   ....[20]....
        /*0224*/ 	.word	0x00000b40
        /*0228*/ 	.word	0x000000ff
        /*022c*/ 	.word	0x00000090
        /*0230*/ 	.short	0x0100
        /*0232*/ 	.byte	0x06
	.zero		1


	//   ....[21]....
        /*0234*/ 	.word	0x00000b50
        /*0238*/ 	.word	0x000000ff
        /*023c*/ 	.word	0x000000b0
        /*0240*/ 	.short	0x0100
        /*0242*/ 	.byte	0x06
	.zero		1


	//   ....[22]....
        /*0244*/ 	.word	0x00000b60
        /*0248*/ 	.word	0x000000ff
        /*024c*/ 	.word	0x00000098
        /*0250*/ 	.short	0x0100
        /*0252*/ 	.byte	0x06
	.zero		1


	//   ....[23]....
        /*0254*/ 	.word	0x00000b70
        /*0258*/ 	.word	0x000000ff
        /*025c*/ 	.word	0x000000b8
        /*0260*/ 	.short	0x0100
        /*0262*/ 	.byte	0x06
	.zero		1


	//   ....[24]....
        /*0264*/ 	.word	0x00000c60
        /*0268*/ 	.word	0x000000ff
        /*026c*/ 	.word	0x000000c0
        /*0270*/ 	.short	0x0100
        /*0272*/ 	.byte	0x05
	.zero		1


	//   ....[25]....
        /*0274*/ 	.word	0x00000c70
        /*0278*/ 	.word	0x000000ff
        /*027c*/ 	.word	0x000000d0
        /*0280*/ 	.short	0x0100
        /*0282*/ 	.byte	0x05
	.zero		1


	//   ....[26]....
        /*0284*/ 	.word	0x00000c80
        /*0288*/ 	.word	0x000000ff
        /*028c*/ 	.word	0x000000c8
        /*0290*/ 	.short	0x0100
        /*0292*/ 	.byte	0x05
	.zero		1


	//   ....[27]....
        /*0294*/ 	.word	0x00000c90
        /*0298*/ 	.word	0x000000ff
        /*029c*/ 	.word	0x000000d8
        /*02a0*/ 	.short	0x0100
        /*02a2*/ 	.byte	0x05
	.zero		1


	//   ....[28]....
        /*02a4*/ 	.word	0x00001560
        /*02a8*/ 	.word	0x00000003
        /*02ac*/ 	.word	0x000000d0
        /*02b0*/ 	.short	0x010a
        /*02b2*/ 	.byte	0xff
	.zero		1


	//   ....[29]....
        /*02b4*/ 	.word	0x00001590
        /*02b8*/ 	.word	0x00000003
        /*02bc*/ 	.word	0x000000c0
        /*02c0*/ 	.short	0x0101
        /*02c2*/ 	.byte	0xff
	.zero		1


	//   ....[30]....
        /*02c4*/ 	.word	0x00001660
        /*02c8*/ 	.word	0x000000ff
        /*02cc*/ 	.word	0x00000020
        /*02d0*/ 	.short	0x010a
        /*02d2*/ 	.byte	0x08
	.zero		1


	//   ....[31]....
        /*02d4*/ 	.word	0x00001700
        /*02d8*/ 	.word	0x000000ff
        /*02dc*/ 	.word	0x00000020
        /*02e0*/ 	.short	0x010a
        /*02e2*/ 	.byte	0x21
	.zero		1


	//   ....[32]....
        /*02e4*/ 	.word	0x00001860
        /*02e8*/ 	.word	0x000000ff
        /*02ec*/ 	.word	0x00000020
        /*02f0*/ 	.short	0x010a
        /*02f2*/ 	.byte	0x08
	.zero		1


	//   ....[33]....
        /*02f4*/ 	.word	0x00001950
        /*02f8*/ 	.word	0x000000ff
        /*02fc*/ 	.word	0x00000058
        /*0300*/ 	.short	0x0101
        /*0302*/ 	.byte	0x04
	.zero		1


	//   ....[34]....
        /*0304*/ 	.word	0x00001970
        /*0308*/ 	.word	0x000000ff
        /*030c*/ 	.word	0x00000020
        /*0310*/ 	.short	0x010a
        /*0312*/ 	.byte	0x08
	.zero		1


	//   ....[35]....
        /*0314*/ 	.word	0x000019f0
        /*0318*/ 	.word	0x000000ff
        /*031c*/ 	.word	0x00000020
        /*0320*/ 	.short	0x010a
        /*0322*/ 	.byte	0x11
	.zero		1


	//   ....[36]....
        /*0324*/ 	.word	0x00001b50
        /*0328*/ 	.word	0x000000ff
        /*032c*/ 	.word	0x00000020
        /*0330*/ 	.short	0x010a
        /*0332*/ 	.byte	0x08
	.zero		1


	//   ....[37]....
        /*0334*/ 	.word	0x00001c70
        /*0338*/ 	.word	0x00000002
        /*033c*/ 	.word	0x00000060
        /*0340*/ 	.short	0x010a
        /*0342*/ 	.byte	0xff
	.zero		1


	//   ....[38]....
        /*0344*/ 	.word	0x00001d30
        /*0348*/ 	.word	0x00000002
        /*034c*/ 	.word	0x00000000
        /*0350*/ 	.short	0x0101
        /*0352*/ 	.byte	0xff
	.zero		1


	//   ....[39]....
        /*0354*/ 	.word	0x00002290
        /*0358*/ 	.word	0x000000ff
        /*035c*/ 	.word	0x00000000
        /*0360*/ 	.short	0x010a
        /*0362*/ 	.byte	0x05
	.zero		1


	//   ....[40]....
        /*0364*/ 	.word	0x00002320
        /*0368*/ 	.word	0x000000ff
        /*036c*/ 	.word	0x00000000
        /*0370*/ 	.short	0x010a
        /*0372*/ 	.byte	0x05
	.zero		1


	//   ....[41]....
        /*0374*/ 	.word	0x000023b0
        /*0378*/ 	.word	0x000000ff
        /*037c*/ 	.word	0x00000000
        /*0380*/ 	.short	0x010a
        /*0382*/ 	.byte	0x05
	.zero		1


	//   ....[42]....
        /*0384*/ 	.word	0x00002450
        /*0388*/ 	.word	0x00000000
        /*038c*/ 	.word	0x00000000
        /*0390*/ 	.short	0x010a
        /*0392*/ 	.byte	0xff
	.zero		1


	//   ....[43]....
        /*0394*/ 	.word	0x00002570
        /*0398*/ 	.word	0x00000000
        /*039c*/ 	.word	0x000000c0
        /*03a0*/ 	.short	0x010a
        /*03a2*/ 	.byte	0xff
	.zero		1


	//   ....[44]....
        /*03a4*/ 	.word	0x000025d0
        /*03a8*/ 	.word	0x00000004
        /*03ac*/ 	.word	0x00000000
        /*03b0*/ 	.short	0x0101
        /*03b2*/ 	.byte	0xff
	.zero		1


	//   ....[45]....
        /*03b4*/ 	.word	0x000025f0
        /*03b8*/ 	.word	0x000000ff
        /*03bc*/ 	.word	0x00000070
        /*03c0*/ 	.short	0x010a
        /*03c2*/ 	.byte	0x05
	.zero		1


	//   ....[46]....
        /*03c4*/ 	.word	0x00002710
        /*03c8*/ 	.word	0x00000000
        /*03cc*/ 	.word	0x00000060
        /*03d0*/ 	.short	0x010a
        /*03d2*/ 	.byte	0xff
	.zero		1


	//   ....[47]....
        /*03d4*/ 	.word	0x00002820
        /*03d8*/ 	.word	0x00000000
        /*03dc*/ 	.word	0x00000000
        /*03e0*/ 	.short	0x0101
        /*03e2*/ 	.byte	0xff
	.zero		1


	//   ....[48]....
        /*03e4*/ 	.word	0x000028b0
        /*03e8*/ 	.word	0x000000ff
        /*03ec*/ 	.word	0x00000070
        /*03f0*/ 	.short	0x0106
        /*03f2*/ 	.byte	0x05
	.zero		1


	//   ....[49]....
        /*03f4*/ 	.word	0x000028d0
        /*03f8*/ 	.word	0x000000ff
        /*03fc*/ 	.word	0x00000070
        /*0400*/ 	.short	0x010a
        /*0402*/ 	.byte	0x05
	.zero		1


	//   ....[50]....
        /*0404*/ 	.word	0x00002960
        /*0408*/ 	.word	0x000000ff
        /*040c*/ 	.word	0x00000070
        /*0410*/ 	.short	0x0106
        /*0412*/ 	.byte	0x04
	.zero		1


	//   ....[51]....
        /*0414*/ 	.word	0x000029a0
        /*0418*/ 	.word	0x00000000
        /*041c*/ 	.word	0x00000070
        /*0420*/ 	.short	0x010a
        /*0422*/ 	.byte	0xff
	.zero		1


	//   ....[52]....
        /*0424*/ 	.word	0x00002ee0
        /*0428*/ 	.word	0x00000000
        /*042c*/ 	.word	0x00000060
        /*0430*/ 	.short	0x010a
        /*0432*/ 	.byte	0xff
	.zero		1


	//   ....[53]....
        /*0434*/ 	.word	0x00002fe0
        /*0438*/ 	.word	0x00000003
        /*043c*/ 	.word	0x00000000
        /*0440*/ 	.short	0x0101
        /*0442*/ 	.byte	0xff
	.zero		1


	//   ....[54]....
        /*0444*/ 	.word	0x00002ff0
        /*0448*/ 	.word	0x000000ff
        /*044c*/ 	.word	0x00000000
        /*0450*/ 	.short	0x010a
        /*0452*/ 	.byte	0x06
	.zero		1


	//   ....[55]....
        /*0454*/ 	.word	0x00003070
        /*0458*/ 	.word	0x000000ff
        /*045c*/ 	.word	0x000000a0
        /*0460*/ 	.short	0x010a
        /*0462*/ 	.byte	0x07
	.zero		1


	//   ....[56]....
        /*0464*/ 	.word	0x00003150
        /*0468*/ 	.word	0x000000ff
        /*046c*/ 	.word	0x00000000
        /*0470*/ 	.short	0x010a
        /*0472*/ 	.byte	0x06
	.zero		1


	//   ....[57]....
        /*0474*/ 	.word	0x00003280
        /*0478*/ 	.word	0x000000ff
        /*047c*/ 	.word	0x00000000
        /*0480*/ 	.short	0x010a
        /*0482*/ 	.byte	0x1a
	.zero		1


	//   ....[58]....
        /*0484*/ 	.word	0x00003520
        /*0488*/ 	.word	0x000000ff
        /*048c*/ 	.word	0x00000000
        /*0490*/ 	.short	0x010a
        /*0492*/ 	.byte	0x06
	.zero		1


	//   ....[59]....
        /*0494*/ 	.word	0x000035b0
        /*0498*/ 	.word	0x000000ff
        /*049c*/ 	.word	0x00000000
        /*04a0*/ 	.short	0x010a
        /*04a2*/ 	.byte	0x06
	.zero		1


	//   ....[60]....
        /*04a4*/ 	.word	0x00003640
        /*04a8*/ 	.word	0x000000ff
        /*04ac*/ 	.word	0x00000000
        /*04b0*/ 	.short	0x010a
        /*04b2*/ 	.byte	0x06
	.zero		1


	//   ....[61]....
        /*04b4*/ 	.word	0x000036d0
        /*04b8*/ 	.word	0x000000ff
        /*04bc*/ 	.word	0x00000000
        /*04c0*/ 	.short	0x010a
        /*04c2*/ 	.byte	0x07
	.zero		1


	//   ....[62]....
        /*04c4*/ 	.word	0x00003b10
        /*04c8*/ 	.word	0x00000000
        /*04cc*/ 	.word	0x00000060
        /*04d0*/ 	.short	0x010a
        /*04d2*/ 	.byte	0xff
	.zero		1


	//   ....[63]....
        /*04d4*/ 	.word	0x00003c00
        /*04d8*/ 	.word	0x00000000
        /*04dc*/ 	.word	0x00000000
        /*04e0*/ 	.short	0x0101
        /*04e2*/ 	.byte	0xff
	.zero		1


	//   ....[64]....
        /*04e4*/ 	.word	0x00003f20
        /*04e8*/ 	.word	0x000000ff
        /*04ec*/ 	.word	0x00000058
        /*04f0*/ 	.short	0x010a
        /*04f2*/ 	.byte	0x06
	.zero		1


	//   ....[65]....
        /*04f4*/ 	.word	0x000040a0
        /*04f8*/ 	.word	0x000000ff
        /*04fc*/ 	.word	0x00000048
        /*0500*/ 	.short	0x010a
        /*0502*/ 	.byte	0x06
	.zero		1


	//   ....[66]....
        /*0504*/ 	.word	0x000043d0
        /*0508*/ 	.word	0x000000ff
        /*050c*/ 	.word	0x00000040
        /*0510*/ 	.short	0x010b
        /*0512*/ 	.byte	0x06
	.zero		1


	//   ....[67]....
        /*0514*/ 	.word	0x000043f0
        /*0518*/ 	.word	0x000000ff
        /*051c*/ 	.word	0x00000000
        /*0520*/ 	.short	0x0101
        /*0522*/ 	.byte	0x25
	.zero		1


	//   ....[68]....
        /*0524*/ 	.word	0x00004430
        /*0528*/ 	.word	0x00000000
        /*052c*/ 	.word	0x00000048
        /*0530*/ 	.short	0x010a
        /*0532*/ 	.byte	0xff
	.zero		1


	//   ....[69]....
        /*0534*/ 	.word	0x00004790
        /*0538*/ 	.word	0x00000000
        /*053c*/ 	.word	0x00000060
        /*0540*/ 	.short	0x010a
        /*0542*/ 	.byte	0xff
	.zero		1


	//   ....[70]....
        /*0544*/ 	.word	0x000048a0
        /*0548*/ 	.word	0x00000000
        /*054c*/ 	.word	0x00000000
        /*0550*/ 	.short	0x0101
        /*0552*/ 	.byte	0xff
	.zero		1


	//   ....[71]....
        /*0554*/ 	.word	0x00005250
        /*0558*/ 	.word	0x000000ff
        /*055c*/ 	.word	0x00000040
        /*0560*/ 	.short	0x010a
        /*0562*/ 	.byte	0x2b
	.zero		1


	//   ....[72]....
        /*0564*/ 	.word	0x00005270
        /*0568*/ 	.word	0x0000005c
        /*056c*/ 	.word	0x00000080
        /*0570*/ 	.short	0x010a
        /*0572*/ 	.byte	0xff
	.zero		1


	//   ....[73]....
        /*0574*/ 	.word	0x000053c0
        /*0578*/ 	.word	0x000000ff
        /*057c*/ 	.word	0x00000040
        /*0580*/ 	.short	0x010a
        /*0582*/ 	.byte	0x2b
	.zero		1


	//   ....[74]....
        /*0584*/ 	.word	0x000054a0
        /*0588*/ 	.word	0x000000ff
        /*058c*/ 	.word	0x00000000
        /*0590*/ 	.short	0x0101
        /*0592*/ 	.byte	0x04
	.zero		1


	//   ....[75]....
        /*0594*/ 	.word	0x00005500
        /*0598*/ 	.word	0x0000005c
        /*059c*/ 	.word	0x00000080
        /*05a0*/ 	.short	0x010a
        /*05a2*/ 	.byte	0xff
	.zero		1


	//   ....[76]....
        /*05a4*/ 	.word	0x000058d0
        /*05a8*/ 	.word	0x000000ff
        /*05ac*/ 	.word	0x00000000
        /*05b0*/ 	.short	0x0101
        /*05b2*/ 	.byte	0x05
	.zero		1


	//   ....[77]....
        /*05b4*/ 	.word	0x00006160
        /*05b8*/ 	.word	0x00000003
        /*05bc*/ 	.word	0x000000d0
        /*05c0*/ 	.short	0x010a
        /*05c2*/ 	.byte	0xff
	.zero		1


	//   ....[78]....
        /*05c4*/ 	.word	0x000061c0
        /*05c8*/ 	.word	0x00000002
        /*05cc*/ 	.word	0x00000020
        /*05d0*/ 	.short	0x010a
        /*05d2*/ 	.byte	0xff
	.zero		1


	//   ....[79]....
        /*05d4*/ 	.word	0x00006220
        /*05d8*/ 	.word	0x00000002
        /*05dc*/ 	.word	0x00000020
        /*05e0*/ 	.short	0x010a
        /*05e2*/ 	.byte	0xff
	.zero		1


	//   ....[80]....
        /*05e4*/ 	.word	0x00006270
        /*05e8*/ 	.word	0x00000002
        /*05ec*/ 	.word	0x00000060
        /*05f0*/ 	.short	0x010a
        /*05f2*/ 	.byte	0xff
	.zero		1


	//   ....[81]....
        /*05f4*/ 	.word	0x000062d0
        /*05f8*/ 	.word	0x00000000
        /*05fc*/ 	.word	0x00000000
        /*0600*/ 	.short	0x010a
        /*0602*/ 	.byte	0xff
	.zero		1


	//   ....[82]....
        /*0604*/ 	.word	0x00006330
        /*0608*/ 	.word	0x00000000
        /*060c*/ 	.word	0x00000000
        /*0610*/ 	.short	0x010a
        /*0612*/ 	.byte	0xff
	.zero		1


	//   ....[83]....
        /*0614*/ 	.word	0x00006390
        /*0618*/ 	.word	0x00000000
        /*061c*/ 	.word	0x00000000
        /*0620*/ 	.short	0x010a
        /*0622*/ 	.byte	0xff
	.zero		1


	//   ....[84]....
        /*0624*/ 	.word	0x000063e0
        /*0628*/ 	.word	0x00000000
        /*062c*/ 	.word	0x000000c0
        /*0630*/ 	.short	0x010a
        /*0632*/ 	.byte	0xff
	.zero		1


	//   ....[85]....
        /*0634*/ 	.word	0x00006440
        /*0638*/ 	.word	0x00000000
        /*063c*/ 	.word	0x00000070
        /*0640*/ 	.short	0x010a
        /*0642*/ 	.byte	0xff
	.zero		1


	//   ....[86]....
        /*0644*/ 	.word	0x00006490
        /*0648*/ 	.word	0x00000000
        /*064c*/ 	.word	0x00000060
        /*0650*/ 	.short	0x010a
        /*0652*/ 	.byte	0xff
	.zero		1


	//   ....[87]....
        /*0654*/ 	.word	0x000064f0
        /*0658*/ 	.word	0x00000000
        /*065c*/ 	.word	0x00000070
        /*0660*/ 	.short	0x010a
        /*0662*/ 	.byte	0xff
	.zero		1


	//   ....[88]....
        /*0664*/ 	.word	0x00006540
        /*0668*/ 	.word	0x00000000
        /*066c*/ 	.word	0x00000060
        /*0670*/ 	.short	0x010a
        /*0672*/ 	.byte	0xff
	.zero		1


	//   ....[89]....
        /*0674*/ 	.word	0x000065a0
        /*0678*/ 	.word	0x00000003
        /*067c*/ 	.word	0x000000a0
        /*0680*/ 	.short	0x010a
        /*0682*/ 	.byte	0xff
	.zero		1


	//   ....[90]....
        /*0684*/ 	.word	0x00006600
        /*0688*/ 	.word	0x00000000
        /*068c*/ 	.word	0x00000000
        /*0690*/ 	.short	0x010a
        /*0692*/ 	.byte	0xff
	.zero		1


	//   ....[91]....
        /*0694*/ 	.word	0x00006660
        /*0698*/ 	.word	0x00000000
        /*069c*/ 	.word	0x00000000
        /*06a0*/ 	.short	0x010a
        /*06a2*/ 	.byte	0xff
	.zero		1


	//   ....[92]....
        /*06a4*/ 	.word	0x000066c0
        /*06a8*/ 	.word	0x00000000
        /*06ac*/ 	.word	0x00000000
        /*06b0*/ 	.short	0x010a
        /*06b2*/ 	.byte	0xff
	.zero		1


	//   ....[93]....
        /*06b4*/ 	.word	0x00006720
        /*06b8*/ 	.word	0x00000000
        /*06bc*/ 	.word	0x00000000
        /*06c0*/ 	.short	0x010a
        /*06c2*/ 	.byte	0xff
	.zero		1


	//   ....[94]....
        /*06c4*/ 	.word	0x00006780
        /*06c8*/ 	.word	0x00000000
        /*06cc*/ 	.word	0x00000000
        /*06d0*/ 	.short	0x010a
        /*06d2*/ 	.byte	0xff
	.zero		1


	//   ....[95]....
        /*06d4*/ 	.word	0x000067d0
        /*06d8*/ 	.word	0x00000000
        /*06dc*/ 	.word	0x00000060
        /*06e0*/ 	.short	0x010a
        /*06e2*/ 	.byte	0xff
	.zero		1


	//   ....[96]....
        /*06e4*/ 	.word	0x00006830
        /*06e8*/ 	.word	0x00000000
        /*06ec*/ 	.word	0x00000058
        /*06f0*/ 	.short	0x010a
        /*06f2*/ 	.byte	0xff
	.zero		1


	//   ....[97]....
        /*06f4*/ 	.word	0x00006890
        /*06f8*/ 	.word	0x00000003
        /*06fc*/ 	.word	0x00000048
        /*0700*/ 	.short	0x010a
        /*0702*/ 	.byte	0xff
	.zero		1


	//   ....[98]....
        /*0704*/ 	.word	0x000068e0
        /*0708*/ 	.word	0x00000000
        /*070c*/ 	.word	0x00000060
        /*0710*/ 	.short	0x010a
        /*0712*/ 	.byte	0xff
	.zero		1


	//   ....[99]....
        /*0714*/ 	.word	0x00006940
        /*0718*/ 	.word	0x00000000
        /*071c*/ 	.word	0x00000040
        /*0720*/ 	.short	0x010a
        /*0722*/ 	.byte	0xff
	.zero		1


	//   ....[100]....
        /*0724*/ 	.word	0x00006990
        /*0728*/ 	.word	0x0000005c
        /*072c*/ 	.word	0x00000080
        /*0730*/ 	.short	0x010a
        /*0732*/ 	.byte	0xff
	.zero		1


	//----- nvinfo : EIATTR_NUM_MBARRIERS
	.align		4
.L_47:
        /*0734*/ 	.byte	0x03, 0x38
        /*0736*/ 	.short	0x001c


	//----- nvinfo : EIATTR_EXIT_INSTR_OFFSETS
	.align		4
        /*0738*/ 	.byte	0x04, 0x1c
        /*073a*/ 	.short	(.L_49 - .L_48)


	//   ....[0]....
.L_48:
        /*073c*/ 	.word	0x00002480


	//   ....[1]....
        /*0740*/ 	.word	0x00002970


	//   ....[2]....
        /*0744*/ 	.word	0x000029d0


	//   ....[3]....
        /*0748*/ 	.word	0x00003930


	//   ....[4]....
        /*074c*/ 	.word	0x00004460


	//   ....[5]....
        /*0750*/ 	.word	0x000044a0


	//   ....[6]....
        /*0754*/ 	.word	0x00006150


	//----- nvinfo : EIATTR_MAX_THREADS
	.align		4
.L_49:
        /*0758*/ 	.byte	0x04, 0x05
        /*075a*/ 	.short	(.L_51 - .L_50)
.L_50:
        /*075c*/ 	.word	0x00000100
        /*0760*/ 	.word	0x00000001
        /*0764*/ 	.word	0x00000001


	//----- nvinfo : EIATTR_CRS_STACK_SIZE
	.align		4
.L_51:
        /*0768*/ 	.byte	0x04, 0x1e
        /*076a*/ 	.short	(.L_53 - .L_52)
.L_52:
        /*076c*/ 	.word	0x00000000


	//----- nvinfo : EIATTR_CBANK_PARAM_SIZE
	.align		4
.L_53:
        /*0770*/ 	.byte	0x03, 0x19
        /*0772*/ 	.short	0x0800


	//----- nvinfo : EIATTR_PARAM_CBANK
	.align		4
        /*0774*/ 	.byte	0x04, 0x0a
        /*0776*/ 	.short	(.L_55 - .L_54)
	.align		4
.L_54:
        /*0778*/ 	.word	index@(.nv.constant0._ZN7cutlass13device_kernelINS_4gemm6kernel13GemmUniversalIN4cute5tupleIJiiiiEEENS1_10collective13CollectiveMmaINS1_35MainloopSm100TmaUmmaWarpSpecializedILi4ELi2ELi4ENS5_IJNS4_1CILi1EEESB_SB_EEEEENS5_IJNSA_ILi64EEESE_NSA_ILi128EEEEEENS_12float_e4m3_tENS5_IJlSB_lEEESH_SI_NS4_8TiledMMAINS4_8MMA_AtomIJNS4_10MMA_TraitsINS4_19SM100_MMA_F8F6F4_SSEJSH_SH_fSE_SE_NS4_17integral_constantINS4_4UMMA5MajorELSP_0EEESQ_NSN_INSO_7ScaleInELSR_0EEESS_EEEEEENS4_6LayoutISC_NS5_IJNSA_ILi0EEESW_SW_EEEEENS5_IJNS4_10UnderscoreESZ_SZ_EEEEENS4_13SM90_TMA_LOADENS4_14ComposedLayoutINS4_7SwizzleILi3ELi4ELi3EEENS4_18smem_ptr_flag_bitsILi8EEENSV_INS5_IJNSA_ILi8EEESF_EEENS5_IJSF_SB_EEEEEEEvNS4_8identityES12_S1C_vS1D_EENS_8epilogue10collective18CollectiveEpilogueINS1F_23Sm100TmaWarpSpecializedILi1ELi1ELi32ELb0ELb0EEEJSG_NS5_IJNSV_ISE_SB_EES1K_EEESH_SI_SH_SI_NS1F_6fusion15FusionCallbacksIS1J_NS1M_17LinearCombinationISH_fSH_fLNS_15FloatRoundStyleE2EEESG_S1L_JEEENS4_5SM1004TMEM4LOAD26SM100_TMEM_LOAD_16dp32b32xES12_NS13_INS14_ILi2ELi4ELi3EEES17_NSV_INS5_IJS18_SE_EEENS5_IJSE_SB_EEEEEEENS4_39AutoVectorizingCopyWithAssumedAlignmentILi128EEENS4_14SM90_TMA_STOREES20_S22_S22_EEEvvEEEEvNT_6ParamsE)
        /*077c*/ 	.short	0x0380
        /*077e*/ 	.short	0x0800


	//----- nvinfo : EIATTR_SW_WAR
	.align		4
.L_55:
        /*0780*/ 	.byte	0x04, 0x36
        /*0782*/ 	.short	(.L_57 - .L_56)
.L_56:
        /*0784*/ 	.word	0x00000008
.L_57:


//--------------------- .nv.callgraph             --------------------------
	.section	.nv.callgraph,"",@"SHT_CUDA_CALLGRAPH"
	.align	4
	.sectionentsize	8
	.align		4
        /*0000*/ 	.word	0x00000000
	.align		4
        /*0004*/ 	.word	0xffffffff
	.align		4
        /*0008*/ 	.word	index@(_ZN7cutlass13device_kernelINS_4gemm6kernel13GemmUniversalIN4cute5tupleIJiiiiEEENS1_10collective13CollectiveMmaINS1_35MainloopSm100TmaUmmaWarpSpecializedILi4ELi2ELi4ENS5_IJNS4_1CILi1EEESB_SB_EEEEENS5_IJNSA_ILi64EEESE_NSA_ILi128EEEEEENS_12float_e4m3_tENS5_IJlSB_lEEESH_SI_NS4_8TiledMMAINS4_8MMA_AtomIJNS4_10MMA_TraitsINS4_19SM100_MMA_F8F6F4_SSEJSH_SH_fSE_SE_NS4_17integral_constantINS4_4UMMA5MajorELSP_0EEESQ_NSN_INSO_7ScaleInELSR_0EEESS_EEEEEENS4_6LayoutISC_NS5_IJNSA_ILi0EEESW_SW_EEEEENS5_IJNS4_10UnderscoreESZ_SZ_EEEEENS4_13SM90_TMA_LOADENS4_14ComposedLayoutINS4_7SwizzleILi3ELi4ELi3EEENS4_18smem_ptr_flag_bitsILi8EEENSV_INS5_IJNSA_ILi8EEESF_EEENS5_IJSF_SB_EEEEEEEvNS4_8identityES12_S1C_vS1D_EENS_8epilogue10collective18CollectiveEpilogueINS1F_23Sm100TmaWarpSpecializedILi1ELi1ELi32ELb0ELb0EEEJSG_NS5_IJNSV_ISE_SB_EES1K_EEESH_SI_SH_SI_NS1F_6fusion15FusionCallbacksIS1J_NS1M_17LinearCombinationISH_fSH_fLNS_15FloatRoundStyleE2EEESG_S1L_JEEENS4_5SM1004TMEM4LOAD26SM100_TMEM_LOAD_16dp32b32xES12_NS13_INS14_ILi2ELi4ELi3EEES17_NSV_INS5_IJS18_SE_EEENS5_IJSE_SB_EEEEEEENS4_39AutoVectorizingCopyWithAssumedAlignmentILi128EEENS4_14SM90_TMA_STOREES20_S22_S22_EEEvvEEEEvNT_6ParamsE)
	.align		4
        /*000c*/ 	.word	index@(__assertfail)
	.align		4
        /*0010*/ 	.word	0x00000000
	.align		4
        /*0014*/ 	.word	0xfffffffe
	.align		4
        /*0018*/ 	.word	0x00000000
	.align		4
        /*001c*/ 	.word	0xfffffffd
	.align		4
        /*0020*/ 	.word	0x00000000
	.align		4
        /*0024*/ 	.word	0xfffffffc


//--------------------- .nv.constant4             --------------------------
	.section	.nv.constant4,"a",@progbits
	.align	8
	.align		8
.nv.constant4:
        /*0000*/ 	.dword	__assertfail
	.align		8
        /*0008*/ 	.dword	__unnamed_1
	.align		8
        /*0010*/ 	.dword	__unnamed_2
	.align		8
        /*0018*/ 	.dword	_ZN39_INTERNAL_02441603_4_k_cu_837b6b95_79414cuda3std3__45__cpo5beginE
	.align		8
        /*0020*/ 	.dword	_ZN39_INTERNAL_02441603_4_k_cu_837b6b95_79414cuda3std3__45__cpo3endE
	.align		8
        /*0028*/ 	.dword	_ZN39_INTERNAL_02441603_4_k_cu_837b6b95_79414cuda3std3__45__cpo6cbeginE
	.align		8
        /*0030*/ 	.dword	_ZN39_INTERNAL_02441603_4_k_cu_837b6b95_79414cuda3std3__45__cpo4cendE
	.align		8
        /*0038*/ 	.dword	_ZN39_INTERNAL_02441603_4_k_cu_837b6b95_79414cuda3std3__441_GLOBAL__N__02441603_4_k_cu_837b6b95_79416ignoreE
	.align		8
        /*0040*/ 	.dword	_ZN39_INTERNAL_02441603_4_k_cu_837b6b95_79414cuda3std3__419piecewise_constructE
	.align		8
        /*0048*/ 	.dword	_ZN39_INTERNAL_02441603_4_k_cu_837b6b95_79414cuda3std3__48in_placeE
	.align		8
        /*0050*/ 	.dword	_ZN39_INTERNAL_02441603_4_k_cu_837b6b95_79414cuda3std6ranges3__45__cpo4swapE
	.align		8
        /*0058*/ 	.dword	_ZN39_INTERNAL_02441603_4_k_cu_837b6b95_79414cuda3std6ranges3__45__cpo9iter_moveE
	.align		8
        /*0060*/ 	.dword	_ZN39_INTERNAL_02441603_4_k_cu_837b6b95_79414cute7productE
	.align		8
        /*0068*/ 	.dword	_ZN39_INTERNAL_02441603_4_k_cu_837b6b95_79414cute1_E
	.align		8
        /*0070*/ 	.dword	$str$25
	.align		8
        /*0078*/ 	.dword	$str$26
	.align		8
        /*0080*/ 	.dword	$str$27
	.align		8
        /*0088*/ 	.dword	$str$28


//--------------------- .text._ZN7cutlass13device_kernelINS_4gemm6kernel13GemmUniversalIN4cute5tupleIJiiiiEEENS1_10collective13CollectiveMmaINS1_35MainloopSm100TmaUmmaWarpSpecializedILi4ELi2ELi4ENS5_IJNS4_1CILi1EEESB_SB_EEEEENS5_IJNSA_ILi64EEESE_NSA_ILi128EEEEEENS_12float_e4m3_tENS5_IJlSB_lEEESH_SI_NS4_8TiledMMAINS4_8MMA_AtomIJNS4_10MMA_TraitsINS4_19SM100_MMA_F8F6F4_SSEJSH_SH_fSE_SE_NS4_17integral_constantINS4_4UMMA5MajorELSP_0EEESQ_NSN_INSO_7ScaleInELSR_0EEESS_EEEEEENS4_6LayoutISC_NS5_IJNSA_ILi0EEESW_SW_EEEEENS5_IJNS4_10UnderscoreESZ_SZ_EEEEENS4_13SM90_TMA_LOADENS4_14ComposedLayoutINS4_7SwizzleILi3ELi4ELi3EEENS4_18smem_ptr_flag_bitsILi8EEENSV_INS5_IJNSA_ILi8EEESF_EEENS5_IJSF_SB_EEEEEEEvNS4_8identityES12_S1C_vS1D_EENS_8epilogue10collective18CollectiveEpilogueINS1F_23Sm100TmaWarpSpecializedILi1ELi1ELi32ELb0ELb0EEEJSG_NS5_IJNSV_ISE_SB_EES1K_EEESH_SI_SH_SI_NS1F_6fusion15FusionCallbacksIS1J_NS1M_17LinearCombinationISH_fSH_fLNS_15FloatRoundStyleE2EEESG_S1L_JEEENS4_5SM1004TMEM4LOAD26SM100_TMEM_LOAD_16dp32b32xES12_NS13_INS14_ILi2ELi4ELi3EEES17_NSV_INS5_IJS18_SE_EEENS5_IJSE_SB_EEEEEEENS4_39AutoVectorizingCopyWithAssumedAlignmentILi128EEENS4_14SM90_TMA_STOREES20_S22_S22_EEEvvEEEEvNT_6ParamsE --------------------------
	.section	.text._ZN7cutlass13device_kernelINS_4gemm6kernel13GemmUniversalIN4cute5tupleIJiiiiEEENS1_10collective13CollectiveMmaINS1_35MainloopSm100TmaUmmaWarpSpecializedILi4ELi2ELi4ENS5_IJNS4_1CILi1EEESB_SB_EEEEENS5_IJNSA_ILi64EEESE_NSA_ILi128EEEEEENS_12float_e4m3_tENS5_IJlSB_lEEESH_SI_NS4_8TiledMMAINS4_8MMA_AtomIJNS4_10MMA_TraitsINS4_19SM100_MMA_F8F6F4_SSEJSH_SH_fSE_SE_NS4_17integral_constantINS4_4UMMA5MajorELSP_0EEESQ_NSN_INSO_7ScaleInELSR_0EEESS_EEEEEENS4_6LayoutISC_NS5_IJNSA_ILi0EEESW_SW_EEEEENS5_IJNS4_10UnderscoreESZ_SZ_EEEEENS4_13SM90_TMA_LOADENS4_14ComposedLayoutINS4_7SwizzleILi3ELi4ELi3EEENS4_18smem_ptr_flag_bitsILi8EEENSV_INS5_IJNSA_ILi8EEESF_EEENS5_IJSF_SB_EEEEEEEvNS4_8identityES12_S1C_vS1D_EENS_8epilogue10collective18CollectiveEpilogueINS1F_23Sm100TmaWarpSpecializedILi1ELi1ELi32ELb0ELb0EEEJSG_NS5_IJNSV_ISE_SB_EES1K_EEESH_SI_SH_SI_NS1F_6fusion15FusionCallbacksIS1J_NS1M_17LinearCombinationISH_fSH_fLNS_15FloatRoundStyleE2EEESG_S1L_JEEENS4_5SM1004TMEM4LOAD26SM100_TMEM_LOAD_16dp32b32xES12_NS13_INS14_ILi2ELi4ELi3EEES17_NSV_INS5_IJS18_SE_EEENS5_IJSE_SB_EEEEEEENS4_39AutoVectorizingCopyWithAssumedAlignmentILi128EEENS4_14SM90_TMA_STOREES20_S22_S22_EEEvvEEEEvNT_6ParamsE,"ax",@progbits
	.align	128
.text._ZN7cutlass13device_kernelINS_4gemm6kernel13GemmUniversalIN4cute5tupleIJiiiiEEENS1_10collective13CollectiveMmaINS1_35MainloopSm100TmaUmmaWarpSpecializedILi4ELi2ELi4ENS5_IJNS4_1CILi1EEESB_SB_EEEEENS5_IJNSA_ILi64EEESE_NSA_ILi128EEEEEENS_12float_e4m3_tENS5_IJlSB_lEEESH_SI_NS4_8TiledMMAINS4_8MMA_AtomIJNS4_10MMA_TraitsINS4_19SM100_MMA_F8F6F4_SSEJSH_SH_fSE_SE_NS4_17integral_constantINS4_4UMMA5MajorELSP_0EEESQ_NSN_INSO_7ScaleInELSR_0EEESS_EEEEEENS4_6LayoutISC_NS5_IJNSA_ILi0EEESW_SW_EEEEENS5_IJNS4_10UnderscoreESZ_SZ_EEEEENS4_13SM90_TMA_LOADENS4_14ComposedLayoutINS4_7SwizzleILi3ELi4ELi3EEENS4_18smem_ptr_flag_bitsILi8EEENSV_INS5_IJNSA_ILi8EEESF_EEENS5_IJSF_SB_EEEEEEEvNS4_8identityES12_S1C_vS1D_EENS_8epilogue10collective18CollectiveEpilogueINS1F_23Sm100TmaWarpSpecializedILi1ELi1ELi32ELb0ELb0EEEJSG_NS5_IJNSV_ISE_SB_EES1K_EEESH_SI_SH_SI_NS1F_6fusion15FusionCallbacksIS1J_NS1M_17LinearCombinationISH_fSH_fLNS_15FloatRoundStyleE2EEESG_S1L_JEEENS4_5SM1004TMEM4LOAD26SM100_TMEM_LOAD_16dp32b32xES12_NS13_INS14_ILi2ELi4ELi3EEES17_NSV_INS5_IJS18_SE_EEENS5_IJSE_SB_EEEEEEENS4_39AutoVectorizingCopyWithAssumedAlignmentILi128EEENS4_14SM90_TMA_STOREES20_S22_S22_EEEvvEEEEvNT_6ParamsE:
        .type           _ZN7cutlass13device_kernelINS_4gemm6kernel13GemmUniversalIN4cute5tupleIJiiiiEEENS1_10collective13CollectiveMmaINS1_35MainloopSm100TmaUmmaWarpSpecializedILi4ELi2ELi4ENS5_IJNS4_1CILi1EEESB_SB_EEEEENS5_IJNSA_ILi64EEESE_NSA_ILi128EEEEEENS_12float_e4m3_tENS5_IJlSB_lEEESH_SI_NS4_8TiledMMAINS4_8MMA_AtomIJNS4_10MMA_TraitsINS4_19SM100_MMA_F8F6F4_SSEJSH_SH_fSE_SE_NS4_17integral_constantINS4_4UMMA5MajorELSP_0EEESQ_NSN_INSO_7ScaleInELSR_0EEESS_EEEEEENS4_6LayoutISC_NS5_IJNSA_ILi0EEESW_SW_EEEEENS5_IJNS4_10UnderscoreESZ_SZ_EEEEENS4_13SM90_TMA_LOADENS4_14ComposedLayoutINS4_7SwizzleILi3ELi4ELi3EEENS4_18smem_ptr_flag_bitsILi8EEENSV_INS5_IJNSA_ILi8EEESF_EEENS5_IJSF_SB_EEEEEEEvNS4_8identityES12_S1C_vS1D_EENS_8epilogue10collective18CollectiveEpilogueINS1F_23Sm100TmaWarpSpecializedILi1ELi1ELi32ELb0ELb0EEEJSG_NS5_IJNSV_ISE_SB_EES1K_EEESH_SI_SH_SI_NS1F_6fusion15FusionCallbacksIS1J_NS1M_17LinearCombinationISH_fSH_fLNS_15FloatRoundStyleE2EEESG_S1L_JEEENS4_5SM1004TMEM4LOAD26SM100_TMEM_LOAD_16dp32b32xES12_NS13_INS14_ILi2ELi4ELi3EEES17_NSV_INS5_IJS18_SE_EEENS5_IJSE_SB_EEEEEEENS4_39AutoVectorizingCopyWithAssumedAlignmentILi128EEENS4_14SM90_TMA_STOREES20_S22_S22_EEEvvEEEEvNT_6ParamsE,@function
        .size           _ZN7cutlass13device_kernelINS_4gemm6kernel13GemmUniversalIN4cute5tupleIJiiiiEEENS1_10collective13CollectiveMmaINS1_35MainloopSm100TmaUmmaWarpSpecializedILi4ELi2ELi4ENS5_IJNS4_1CILi1EEESB_SB_EEEEENS5_IJNSA_ILi64EEESE_NSA_ILi128EEEEEENS_12float_e4m3_tENS5_IJlSB_lEEESH_SI_NS4_8TiledMMAINS4_8MMA_AtomIJNS4_10MMA_TraitsINS4_19SM100_MMA_F8F6F4_SSEJSH_SH_fSE_SE_NS4_17integral_constantINS4_4UMMA5MajorELSP_0EEESQ_NSN_INSO_7ScaleInELSR_0EEESS_EEEEEENS4_6LayoutISC_NS5_IJNSA_ILi0EEESW_SW_EEEEENS5_IJNS4_10UnderscoreESZ_SZ_EEEEENS4_13SM90_TMA_LOADENS4_14ComposedLayoutINS4_7SwizzleILi3ELi4ELi3EEENS4_18smem_ptr_flag_bitsILi8EEENSV_INS5_IJNSA_ILi8EEESF_EEENS5_IJSF_SB_EEEEEEEvNS4_8identityES12_S1C_vS1D_EENS_8epilogue10collective18CollectiveEpilogueINS1F_23Sm100TmaWarpSpecializedILi1ELi1ELi32ELb0ELb0EEEJSG_NS5_IJNSV_ISE_SB_EES1K_EEESH_SI_SH_SI_NS1F_6fusion15FusionCallbacksIS1J_NS1M_17LinearCombinationISH_fSH_fLNS_15FloatRoundStyleE2EEESG_S1L_JEEENS4_5SM1004TMEM4LOAD26SM100_TMEM_LOAD_16dp32b32xES12_NS13_INS14_ILi2ELi4ELi3EEES17_NSV_INS5_IJS18_SE_EEENS5_IJSE_SB_EEEEEEENS4_39AutoVectorizingCopyWithAssumedAlignmentILi128EEENS4_14SM90_TMA_STOREES20_S22_S22_EEEvvEEEEvNT_6ParamsE,(.L_x_128 - _ZN7cutlass13device_kernelINS_4gemm6kernel13GemmUniversalIN4cute5tupleIJiiiiEEENS1_10collective13CollectiveMmaINS1_35MainloopSm100TmaUmmaWarpSpecializedILi4ELi2ELi4ENS5_IJNS4_1CILi1EEESB_SB_EEEEENS5_IJNSA_ILi64EEESE_NSA_ILi128EEEEEENS_12float_e4m3_tENS5_IJlSB_lEEESH_SI_NS4_8TiledMMAINS4_8MMA_AtomIJNS4_10MMA_TraitsINS4_19SM100_MMA_F8F6F4_SSEJSH_SH_fSE_SE_NS4_17integral_constantINS4_4UMMA5MajorELSP_0EEESQ_NSN_INSO_7ScaleInELSR_0EEESS_EEEEEENS4_6LayoutISC_NS5_IJNSA_ILi0EEESW_SW_EEEEENS5_IJNS4_10UnderscoreESZ_SZ_EEEEENS4_13SM90_TMA_LOADENS4_14ComposedLayoutINS4_7SwizzleILi3ELi4ELi3EEENS4_18smem_ptr_flag_bitsILi8EEENSV_INS5_IJNSA_ILi8EEESF_EEENS5_IJSF_SB_EEEEEEEvNS4_8identityES12_S1C_vS1D_EENS_8epilogue10collective18CollectiveEpilogueINS1F_23Sm100TmaWarpSpecializedILi1ELi1ELi32ELb0ELb0EEEJSG_NS5_IJNSV_ISE_SB_EES1K_EEESH_SI_SH_SI_NS1F_6fusion15FusionCallbacksIS1J_NS1M_17LinearCombinationISH_fSH_fLNS_15FloatRoundStyleE2EEESG_S1L_JEEENS4_5SM1004TMEM4LOAD26SM100_TMEM_LOAD_16dp32b32xES12_NS13_INS14_ILi2ELi4ELi3EEES17_NSV_INS5_IJS18_SE_EEENS5_IJSE_SB_EEEEEEENS4_39AutoVectorizingCopyWithAssumedAlignmentILi128EEENS4_14SM90_TMA_STOREES20_S22_S22_EEEvvEEEEvNT_6ParamsE)
        .other          _ZN7cutlass13device_kernelINS_4gemm6kernel13GemmUniversalIN4cute5tupleIJiiiiEEENS1_10collective13CollectiveMmaINS1_35MainloopSm100TmaUmmaWarpSpecializedILi4ELi2ELi4ENS5_IJNS4_1CILi1EEESB_SB_EEEEENS5_IJNSA_ILi64EEESE_NSA_ILi128EEEEEENS_12float_e4m3_tENS5_IJlSB_lEEESH_SI_NS4_8TiledMMAINS4_8MMA_AtomIJNS4_10MMA_TraitsINS4_19SM100_MMA_F8F6F4_SSEJSH_SH_fSE_SE_NS4_17integral_constantINS4_4UMMA5MajorELSP_0EEESQ_NSN_INSO_7ScaleInELSR_0EEESS_EEEEEENS4_6LayoutISC_NS5_IJNSA_ILi0EEESW_SW_EEEEENS5_IJNS4_10UnderscoreESZ_SZ_EEEEENS4_13SM90_TMA_LOADENS4_14ComposedLayoutINS4_7SwizzleILi3ELi4ELi3EEENS4_18smem_ptr_flag_bitsILi8EEENSV_INS5_IJNSA_ILi8EEESF_EEENS5_IJSF_SB_EEEEEEEvNS4_8identityES12_S1C_vS1D_EENS_8epilogue10collective18CollectiveEpilogueINS1F_23Sm100TmaWarpSpecializedILi1ELi1ELi32ELb0ELb0EEEJSG_NS5_IJNSV_ISE_SB_EES1K_EEESH_SI_SH_SI_NS1F_6fusion15FusionCallbacksIS1J_NS1M_17LinearCombinationISH_fSH_fLNS_15FloatRoundStyleE2EEESG_S1L_JEEENS4_5SM1004TMEM4LOAD26SM100_TMEM_LOAD_16dp32b32xES12_NS13_INS14_ILi2ELi4ELi3EEES17_NSV_INS5_IJS18_SE_EEENS5_IJSE_SB_EEEEEEENS4_39AutoVectorizingCopyWithAssumedAlignmentILi128EEENS4_14SM90_TMA_STOREES20_S22_S22_EEEvvEEEEvNT_6ParamsE,@"STO_CUDA_ENTRY STV_DEFAULT"
_ZN7cutlass13device_kernelINS_4gemm6kernel13GemmUniversalIN4cute5tupleIJiiiiEEENS1_10collective13CollectiveMmaINS1_35MainloopSm100TmaUmmaWarpSpecializedILi4ELi2ELi4ENS5_IJNS4_1CILi1EEESB_SB_EEEEENS5_IJNSA_ILi64EEESE_NSA_ILi128EEEEEENS_12float_e4m3_tENS5_IJlSB_lEEESH_SI_NS4_8TiledMMAINS4_8MMA_AtomIJNS4_10MMA_TraitsINS4_19SM100_MMA_F8F6F4_SSEJSH_SH_fSE_SE_NS4_17integral_constantINS4_4UMMA5MajorELSP_0EEESQ_NSN_INSO_7ScaleInELSR_0EEESS_EEEEEENS4_6LayoutISC_NS5_IJNSA_ILi0EEESW_SW_EEEEENS5_IJNS4_10UnderscoreESZ_SZ_EEEEENS4_13SM90_TMA_LOADENS4_14ComposedLayoutINS4_7SwizzleILi3ELi4ELi3EEENS4_18smem_ptr_flag_bitsILi8EEENSV_INS5_IJNSA_ILi8EEESF_EEENS5_IJSF_SB_EEEEEEEvNS4_8identityES12_S1C_vS1D_EENS_8epilogue10collective18CollectiveEpilogueINS1F_23Sm100TmaWarpSpecializedILi1ELi1ELi32ELb0ELb0EEEJSG_NS5_IJNSV_ISE_SB_EES1K_EEESH_SI_SH_SI_NS1F_6fusion15FusionCallbacksIS1J_NS1M_17LinearCombinationISH_fSH_fLNS_15FloatRoundStyleE2EEESG_S1L_JEEENS4_5SM1004TMEM4LOAD26SM100_TMEM_LOAD_16dp32b32xES12_NS13_INS14_ILi2ELi4ELi3EEES17_NSV_INS5_IJS18_SE_EEENS5_IJSE_SB_EEEEEEENS4_39AutoVectorizingCopyWithAssumedAlignmentILi128EEENS4_14SM90_TMA_STOREES20_S22_S22_EEEvvEEEEvNT_6ParamsE:
[----:B------:R-:W1:Y:S01]  /*0000*/  LDC R1, c[0x0][0x37c] ;  /* 0x0000df00ff017b82 */ /* 0x000e620000000800 */
[----:B------:R-:W2:Y:S01]  /*0010*/  S2R R101, SR_TID.X ;  /* 0x0000000000657919 */ /* 0x000ea20000002100 */
[----:B------:R-:W3:Y:S01]  /*0020*/  LDCU.64 UR4, c[0x0][0x890] ;  /* 0x00011200ff0477ac */ /* 0x000ee20008000a00 */
[----:B------:R-:W-:Y:S02]  /*0030*/  PRMT R96, RZ, 0x7610, R96 ;  /* 0x00007610ff607816 */ /* 0x000fe40000000060 */
[----:B------:R-:W-:Y:S01]  /*0040*/  ELECT P5, URZ, PT ;  /* 0x0000000000ff782f */ /* 0x000fe200038a0000 */
[----:B------:R-:W4:Y:S01]  /*0050*/  LDCU.64 UR40, c[0x0][0x358] ;  /* 0x00006b00ff2877ac */ /* 0x000f220008000a00 */
[----:B---3--:R-:W-:-:S04]  /*0060*/  UISETP.NE.U32.AND UP0, UPT, UR4, URZ, UPT ;  /* 0x000000ff0400728c */ /* 0x008fc8000bf05070 */
[----:B------:R-:W-:Y:S01]  /*0070*/  UISETP.NE.AND.EX UP0, UPT, UR5, URZ, UPT, UP0 ;  /* 0x000000ff0500728c */ /* 0x000fe2000bf05300 */
[----:B--2---:R-:W-:-:S05]  /*0080*/  SHF.R.U32.HI R104, RZ, 0x5, R101 ;  /* 0x00000005ff687819 */ /* 0x004fca0000011665 */
[----:B------:R-:W2:Y:S02]  /*0090*/  SHFL.IDX PT, R0, R104, RZ, 0x1f ;  /* 0x00001fff68007589 */ /* 0x000ea400000e0000 */
[----:B--2---:R-:W-:Y:S01]  /*00a0*/  R2UR UR8, R0 ;  /* 0x00000000000872ca */ /* 0x004fe200000e0000 */
[----:B-1--4-:R-:W-:-:S14]  /*00b0*/  BRA.U UP0, `(.L_x_0) ;  /* 0x00000001002c7547 */ /* 0x012fdc000b800000 */
[----:B------:R-:W1:Y:S02]  /*00c0*/  LDCU.64 UR6, c[0x0][0x888] ;  /* 0x00011100ff0677ac */ /* 0x000e640008000a00 */
[----:B-1----:R-:W-:-:S04]  /*00d0*/  UISETP.NE.U32.AND UP0, UPT, UR6, URZ, UPT ;  /* 0x000000ff0600728c */ /* 0x002fc8000bf05070 */
[----:B------:R-:W-:-:S09]  /*00e0*/  UISETP.NE.AND.EX UP0, UPT, UR7, URZ, UPT, UP0 ;  /* 0x000000ff0700728c */ /* 0x000fd2000bf05300 */
[----:B------:R-:W-:Y:S05]  /*00f0*/  BRA.U !UP0, `(.L_x_1) ;  /* 0x0000000108107547 */ /* 0x000fea000b800000 */
[----:B------:R-:W1:Y:S02]  /*0100*/  LDC.64 R2, c[0x0][0x888] ;  /* 0x00022200ff027b82 */ /* 0x000e640000000a00 */
[----:B-1----:R1:W5:Y:S01]  /*0110*/  LDG.E R49, desc[UR40][R2.64] ;  /* 0x0000002802317981 */ /* 0x002362000c1e1900 */
[----:B------:R-:W-:Y:S01]  /*0120*/  HFMA2 R96, -RZ, RZ, 0, 5.9604644775390625e-08 ;  /* 0x00000001ff607431 */ /* 0x000fe200000001ff */
[----:B------:R-:W-:Y:S05]  /*0130*/  BRA `(.L_x_0) ;  /* 0x00000000000c7947 */ /* 0x000fea0003800000 */
.L_x_1:
[----:B------:R-:W1:Y:S01]  /*0140*/  LDCU UR6, c[0x0][0x880] ;  /* 0x00011000ff0677ac */ /* 0x000e620008000800 */
[----:B------:R-:W-:Y:S01]  /*0150*/  HFMA2 R96, -RZ, RZ, 0, 5.9604644775390625e-08 ;  /* 0x00000001ff607431 */ /* 0x000fe200000001ff */
[----:B-1----:R-:W-:-:S07]  /*0160*/  MOV R49, UR6 ;  /* 0x0000000600317c02 */ /* 0x002fce0008000f00 */
.L_x_0:
[----:B------:R-:W2:Y:S02]  /*0170*/  LDCU.64 UR6, c[0x0][0x8b0] ;  /* 0x00011600ff0677ac */ /* 0x000ea40008000a00 */
[----:B--2---:R-:W-:-:S04]  /*0180*/  UISETP.NE.U32.AND UP0, UPT, UR6, URZ, UPT ;  /* 0x000000ff0600728c */ /* 0x004fc8000bf05070 */
[----:B------:R-:W-:-:S09]  /*0190*/  UISETP.NE.AND.EX UP0, UPT, UR7, URZ, UPT, UP0 ;  /* 0x000000ff0700728c */ /* 0x000fd2000bf05300 */
[----:B------:R-:W-:Y:S05]  /*01a0*/  BRA.U UP0, `(.L_x_2) ;  /* 0x0000000100247547 */ /* 0x000fea000b800000 */
[----:B------:R-:W2:Y:S02]  /*01b0*/  LDCU.64 UR6, c[0x0][0x8a8] ;  /* 0x00011500ff0677ac */ /* 0x000ea40008000a00 */
[----:B--2---:R-:W-:-:S04]  /*01c0*/  UISETP.NE.U32.AND UP0, UPT, UR6, URZ, UPT ;  /* 0x000000ff0600728c */ /* 0x004fc8000bf05070 */
[----:B------:R-:W-:-:S09]  /*01d0*/  UISETP.NE.AND.EX UP0, UPT, UR7, URZ, UPT, UP0 ;  /* 0x000000ff0700728c */ /* 0x000fd2000bf05300 */
[----:B------:R-:W-:Y:S05]  /*01e0*/  BRA.U !UP0, `(.L_x_3) ;  /* 0x00000001080c7547 */ /* 0x000fea000b800000 */
[----:B-1----:R-:W1:Y:S02]  /*01f0*/  LDC.64 R2, c[0x0][0x8a8] ;  /* 0x00022a00ff027b82 */ /* 0x002e640000000a00 */
[----:B-1----:R2:W5:Y:S01]  /*0200*/  LDG.E R47, desc[UR40][R2.64] ;  /* 0x00000028022f7981 */ /* 0x002562000c1e1900 */
[----:B------:R-:W-:Y:S05]  /*0210*/  BRA `(.L_x_2) ;  /* 0x0000000000087947 */ /* 0x000fea0003800000 */
.L_x_3:
[----:B------:R-:W2:Y:S02]  /*0220*/  LDCU UR6, c[0x0][0x8a0] ;  /* 0x00011400ff0677ac */ /* 0x000ea40008000800 */
[----:B--2---:R-:W-:Y:S02]  /*0230*/  MOV R47, UR6 ;  /* 0x00000006002f7c02 */ /* 0x004fe40008000f00 */
.L_x_2:
[----:B------:R-:W-:Y:S01]  /*0240*/  IMAD.U32 R0, RZ, RZ, UR8 ;  /* 0x00000008ff007e24 */ /* 0x000fe2000f8e00ff */
[----:B------:R-:W-:Y:S04]  /*0250*/  BSSY.RECONVERGENT B0, `(.L_x_4) ;  /* 0x000000c000007945 */ /* 0x000fe80003800200 */
[C---:B------:R-:W-:Y:S02]  /*0260*/  ISETP.NE.OR P1, PT, R0.reuse, 0x1, !P5 ;  /* 0x000000010000780c */ /* 0x040fe40006f25670 */
[----:B------:R-:W-:-:S11]  /*0270*/  ISETP.NE.OR P0, PT, R0, 0x3, !P5 ;  /* 0x000000030000780c */ /* 0x000fd60006f05670 */
[----:B------:R-:W-:Y:S05]  /*0280*/  @P1 BRA `(.L_x_5) ;  /* 0x0000000000201947 */ /* 0x000fea0003800000 */
[----:B------:R-:W3:Y:S02]  /*0290*/  LDCU.64 UR6, c[0x0][0x348] ;  /* 0x00006900ff0677ac */ /* 0x000ee40008000a00 */
[----:B---3--:R-:W-:Y:S02]  /*02a0*/  UIADD3 UR10, UP1, UPT, UR6, 0x80, URZ ;  /* 0x00000080060a7890 */ /* 0x008fe4000ff3e0ff */
[----:B------:R-:W-:Y:S02]  /*02b0*/  UIADD3 UR6, UP0, UPT, UR6, 0x180, URZ ;  /* 0x0000018006067890 */ /* 0x000fe4000ff1e0ff */
[----:B------:R-:W-:Y:S02]  /*02c0*/  UIADD3.X UR11, UPT, UPT, URZ, UR7, URZ, UP1, !UPT ;  /* 0x00000007ff0b7290 */ /* 0x000fe40008ffe4ff */
[----:B------:R-:W-:-:S07]  /*02d0*/  UIADD3.X UR7, UPT, UPT, URZ, UR7, URZ, UP0, !UPT ;  /* 0x00000007ff077290 */ /* 0x000fce00087fe4ff */
[----:B------:R3:W-:Y:S02]  /*02e0*/  UTMACCTL.PF [UR10] ;  /* 0x000000000a0079b9 */ /* 0x0007e40008040000 */
[----:B------:R3:W-:Y:S02]  /*02f0*/  UTMACCTL.PF [UR6] ;  /* 0x00000000060079b9 */ /* 0x0007e40008040000 */
[----:B---3--:R-:W-:Y:S01]  /*0300*/  NOP ;  /* 0x0000000000007918 */ /* 0x008fe20000000000 */
.L_x_5:
[----:B------:R-:W-:Y:S05]  /*0310*/  BSYNC.RECONVERGENT B0 ;  /* 0x0000000000007941 */ /* 0x000fea0003800200 */
.L_x_4:
[----:B------:R-:W-:Y:S04]  /*0320*/  BSSY.RECONVERGENT B0, `(.L_x_6) ;  /* 0x000000a000007945 */ /* 0x000fe80003800200 */
        /* <DEDUP_REMOVED lines=9> */
.L_x_7:
[----:B------:R-:W-:Y:S05]  /*03c0*/  BSYNC.RECONVERGENT B0 ;  /* 0x0000000000007941 */ /* 0x000fea0003800200 */
.L_x_6:
[----:B------:R-:W3:Y:S01]  /*03d0*/  LDCU.64 UR6, c[0x0][0x888] ;  /* 0x00011100ff0677ac */ /* 0x000ee20008000a00 */
[----:B------:R-:W-:Y:S02]  /*03e0*/  UISETP.EQ.U32.AND UP1, UPT, UR4, URZ, UPT ;  /* 0x000000ff0400728c */ /* 0x000fe4000bf22070 */
[----:B------:R-:W-:Y:S02]  /*03f0*/  UPLOP3.LUT UP2, UPT, UPT, UPT, UPT, 0x80, 0x8 ;  /* 0x000000000008789c */ /* 0x000fe40003f4f070 */
[----:B---3--:R-:W-:-:S04]  /*0400*/  UISETP.NE.U32.AND UP0, UPT, UR6, URZ, UPT ;  /* 0x000000ff0600728c */ /* 0x008fc8000bf05070 */
[----:B------:R-:W-:-:S04]  /*0410*/  UISETP.NE.AND.EX UP0, UPT, UR7, URZ, UPT, UP0 ;  /* 0x000000ff0700728c */ /* 0x000fc8000bf05300 */
[----:B------:R-:W-:-:S04]  /*0420*/  UISETP.EQ.OR.EX UP3, UPT, UR5, URZ, !UP0, UP1 ;  /* 0x000000ff0500728c */ /* 0x000fc8000c762710 */
[----:B------:R-:W-:-:S05]  /*0430*/  UP2UR UR44, UPR, URZ, 0x8 ;  /* 0x00000008ff2c7883 */ /* 0x000fca0008000000 */
[----:B------:R-:W-:Y:S07]  /*0440*/  BRA.U !UP3, `(.L_x_8) ;  /* 0x000000010b207547 */ /* 0x000fee000b800000 */
[----:B------:R-:W-:Y:S01]  /*0450*/  UISETP.NE.U32.AND UP2, UPT, UR4, URZ, UPT ;  /* 0x000000ff0400728c */ /* 0x000fe2000bf45070 */
[----:B-----5:R-:W-:Y:S01]  /*0460*/  FSETP.NEU.AND P0, PT, R49, RZ, PT ;  /* 0x000000ff3100720b */ /* 0x020fe20003f0d000 */
[----:B------:R-:W-:Y:S02]  /*0470*/  USEL UR4, URZ, 0xffffffff, UP0 ;  /* 0xffffffffff047887 */ /* 0x000fe40008000000 */
[----:B------:R-:W-:-:S10]  /*0480*/  UISETP.NE.AND.EX UP2, UPT, UR5, URZ, UPT, UP2 ;  /* 0x000000ff0500728c */ /* 0x000fd4000bf45320 */
[----:B------:R-:W-:Y:S01]  /*0490*/  VOTEU.ANY UP1, P0 ;  /* 0x0000000000ff7886 */ /* 0x000fe20000020100 */
[----:B------:R-:W-:-:S04]  /*04a0*/  @!UP2 USEL UR4, URZ, 0xffffffff, UP1 ;  /* 0xffffffffff04a887 */ /* 0x000fc80008800000 */
[----:B------:R-:W-:-:S04]  /*04b0*/  ULOP3.LUT UR4, UR4, 0x1, URZ, 0xc0, !UPT ;  /* 0x0000000104047892 */ /* 0x000fc8000f8ec0ff */
[----:B------:R-:W-:-:S11]  /*04c0*/  UISETP.NE.U32.AND UP2, UPT, UR4, 0x1, UPT ;  /* 0x000000010400788c */ /* 0x000fd6000bf45070 */
.L_x_8:
[----:B-12---:R-:W1:Y:S01]  /*04d0*/  SHFL.IDX PT, R2, R104, RZ, 0x1f ;  /* 0x00001fff68027589 */ /* 0x006e6200000e0000 */
[----:B------:R-:W-:-:S04]  /*04e0*/  UISETP.NE.AND UP1, UPT, UR8, 0x2, UPT ;  /* 0x000000020800788c */ /* 0x000fc8000bf25270 */
[----:B------:R-:W-:Y:S01]  /*04f0*/  USEL UR13, URZ, 0x1, UP1 ;  /* 0x00000001ff0d7887 */ /* 0x000fe20008800000 */
[----:B-1----:R-:W-:-:S13]  /*0500*/  ISETP.NE.AND P0, PT, R2, RZ, PT ;  /* 0x000000ff0200720c */ /* 0x002fda0003f05270 */
[----:B------:R-:W-:Y:S05]  /*0510*/  @P0 BRA `(.L_x_9) ;  /* 0x0000000000480947 */ /* 0x000fea0003800000 */
[----:B------:R-:W1:Y:S01]  /*0520*/  S2UR UR5, SR_CgaCtaId ;  /* 0x00000000000579c3 */ /* 0x000e620000008800 */
[----:B------:R-:W-:Y:S01]  /*0530*/  UMOV UR6, 0x400 ;  /* 0x0000040000067882 */ /* 0x000fe20000000000 */
[----:B------:R-:W-:Y:S01]  /*0540*/  UMOV UR4, 0x1 ;  /* 0x0000000100047882 */ /* 0x000fe20000000000 */
[----:B------:R-:W-:Y:S01]  /*0550*/  ELECT P0, URZ, PT ;  /* 0x0000000000ff782f */ /* 0x000fe20003800000 */
[----:B-1----:R-:W-:Y:S02]  /*0560*/  ULEA UR5, UR5, UR6, 0x18 ;  /* 0x0000000605057291 */ /* 0x002fe4000f8ec0ff */
[----:B------:R-:W-:-:S04]  /*0570*/  UIADD3 UR6, UPT, UPT, -UR4, 0x100000, URZ ;  /* 0x0010000004067890 */ /* 0x000fc8000fffe1ff */
[----:B------:R-:W-:Y:S02]  /*0580*/  USHF.L.U32 UR7, UR6, 0xb, URZ ;  /* 0x0000000b06077899 */ /* 0x000fe400080006ff */
[----:B------:R-:W-:Y:S01]  /*0590*/  USHF.L.U32 UR6, UR6, 0x1, URZ ;  /* 0x0000000106067899 */ /* 0x000fe200080006ff */
[----:B------:R-:W1:Y:S11]  /*05a0*/  FENCE.VIEW.ASYNC.S ;  /* 0x00000000000073c6 */ /* 0x000e760000000000 */
[----:B-1----:R1:W2:Y:S01]  /*05b0*/  SYNCS.EXCH.64 URZ, [UR5], UR6 ;  /* 0x0000000605ff75b2 */ /* 0x0022a20008000100 */
[----:B------:R1:W3:Y:S01]  /*05c0*/  SYNCS.EXCH.64 URZ, [UR5+0x20], UR6 ;  /* 0x0000200605ff75b2 */ /* 0x0002e20008000100 */
[----:B------:R1:W4:Y:S01]  /*05d0*/  SYNCS.EXCH.64 URZ, [UR5+0x8], UR6 ;  /* 0x0000080605ff75b2 */ /* 0x0003220008000100 */
[----:B------:R1:W1:Y:S01]  /*05e0*/  SYNCS.EXCH.64 URZ, [UR5+0x28], UR6 ;  /* 0x0000280605ff75b2 */ /* 0x0002620008000100 */
[----:B------:R1:W1:Y:S01]  /*05f0*/  SYNCS.EXCH.64 URZ, [UR5+0x10], UR6 ;  /* 0x0000100605ff75b2 */ /* 0x0002620008000100 */
[----:B------:R1:W1:Y:S01]  /*0600*/  SYNCS.EXCH.64 URZ, [UR5+0x30], UR6 ;  /* 0x0000300605ff75b2 */ /* 0x0002620008000100 */
[----:B------:R1:W1:Y:S01]  /*0610*/  SYNCS.EXCH.64 URZ, [UR5+0x18], UR6 ;  /* 0x0000180605ff75b2 */ /* 0x0002620008000100 */
[----:B------:R1:W1:Y:S01]  /*0620*/  SYNCS.EXCH.64 URZ, [UR5+0x38], UR6 ;  /* 0x0000380605ff75b2 */ /* 0x0002620008000100 */
[----:B------:R-:W-:Y:S01]  /*0630*/  NOP ;  /* 0x0000000000007918 */ /* 0x000fe20000000000 */
.L_x_9:
[----:B------:R-:W2:Y:S01]  /*0640*/  SHFL.IDX PT, R2, R104, RZ, 0x1f ;  /* 0x00001fff68027589 */ /* 0x000ea200000e0000 */
[----:B------:R-:W-:Y:S01]  /*0650*/  NOP ;  /* 0x0000000000007918 */ /* 0x000fe20000000000 */
[----:B--2---:R-:W-:-:S13]  /*0660*/  ISETP.NE.AND P0, PT, R2, 0x1, PT ;  /* 0x000000010200780c */ /* 0x004fda0003f05270 */
[----:B------:R-:W-:Y:S05]  /*0670*/  @P0 BRA `(.L_x_10) ;  /* 0x0000000000400947 */ /* 0x000fea0003800000 */
[----:B-1----:R-:W1:Y:S01]  /*0680*/  S2UR UR6, SR_CgaCtaId ;  /* 0x00000000000679c3 */ /* 0x002e620000008800 */
[----:B------:R-:W-:Y:S01]  /*0690*/  UMOV UR7, 0x400 ;  /* 0x0000040000077882 */ /* 0x000fe20000000000 */
[----:B------:R-:W-:Y:S01]  /*06a0*/  UMOV UR5, 0x20 ;  /* 0x0000002000057882 */ /* 0x000fe20000000000 */
[----:B------:R-:W-:Y:S01]  /*06b0*/  UMOV UR4, 0x80 ;  /* 0x0000008000047882 */ /* 0x000fe20000000000 */
[----:B------:R-:W-:-:S04]  /*06c0*/  UIADD3 UR10, UPT, UPT, -UR5, 0x100000, URZ ;  /* 0x00100000050a7890 */ /* 0x000fc8000fffe1ff */
[----:B------:R-:W-:Y:S02]  /*06d0*/  USHF.L.U32 UR11, UR10, 0xb, URZ ;  /* 0x0000000b0a0b7899 */ /* 0x000fe400080006ff */
[----:B------:R-:W-:Y:S02]  /*06e0*/  USHF.L.U32 UR10, UR10, 0x1, URZ ;  /* 0x000000010a0a7899 */ /* 0x000fe400080006ff */
[----:B------:R-:W-:-:S04]  /*06f0*/  UIADD3 UR4, UPT, UPT, -UR4, 0x100000, URZ ;  /* 0x0010000004047890 */ /* 0x000fc8000fffe1ff */
[----:B------:R-:W-:Y:S02]  /*0700*/  USHF.L.U32 UR5, UR4, 0xb, URZ ;  /* 0x0000000b04057899 */ /* 0x000fe400080006ff */
[----:B------:R-:W-:Y:S01]  /*0710*/  USHF.L.U32 UR4, UR4, 0x1, URZ ;  /* 0x0000000104047899 */ /* 0x000fe200080006ff */
[----:B------:R-:W-:Y:S01]  /*0720*/  ELECT P0, URZ, PT ;  /* 0x0000000000ff782f */ /* 0x000fe20003800000 */
[----:B-1----:R-:W-:Y:S01]  /*0730*/  ULEA UR6, UR6, UR7, 0x18 ;  /* 0x0000000706067291 */ /* 0x002fe2000f8ec0ff */
[----:B------:R-:W1:Y:S11]  /*0740*/  FENCE.VIEW.ASYNC.S ;  /* 0x00000000000073c6 */ /* 0x000e760000000000 */
[----:B-1----:R2:W1:Y:S01]  /*0750*/  SYNCS.EXCH.64 URZ, [UR6+0x40], UR10 ;  /* 0x0000400a06ff75b2 */ /* 0x0024620008000100 */
[----:B------:R2:W1:Y:S02]  /*0760*/  SYNCS.EXCH.64 URZ, [UR6+0x48], UR4 ;  /* 0x0000480406ff75b2 */ /* 0x0004640008000100 */
[----:B--2---:R-:W-:Y:S01]  /*0770*/  NOP ;  /* 0x0000000000007918 */ /* 0x004fe20000000000 */
.L_x_10:
[----:B------:R-:W2:Y:S01]  /*0780*/  SHFL.IDX PT, R2, R104, RZ, 0x1f ;  /* 0x00001fff68027589 */ /* 0x000ea200000e0000 */
[----:B------:R-:W-:Y:S01]  /*0790*/  NOP ;  /* 0x0000000000007918 */ /* 0x000fe20000000000 */
[----:B--2---:R-:W-:-:S13]  /*07a0*/  ISETP.NE.AND P0, PT, R2, 0x3, PT ;  /* 0x000000030200780c */ /* 0x004fda0003f05270 */
[----:B------:R-:W-:Y:S05]  /*07b0*/  @P0 BRA `(.L_x_11) ;  /* 0x0000000000300947 */ /* 0x000fea0003800000 */
[----:B-1----:R-:W1:Y:S01]  /*07c0*/  S2UR UR5, SR_CgaCtaId ;  /* 0x00000000000579c3 */ /* 0x002e620000008800 */
        /* <DEDUP_REMOVED lines=8> */
[----:B-1----:R2:W1:Y:S01]  /*0850*/  SYNCS.EXCH.64 URZ, [UR5+0x50], UR6 ;  /* 0x0000500605ff75b2 */ /* 0x0024620008000100 */
[----:B------:R2:W1:Y:S02]  /*0860*/  SYNCS.EXCH.64 URZ, [UR5+0x58], UR6 ;  /* 0x0000580605ff75b2 */ /* 0x0004640008000100 */
[----:B--2---:R-:W-:Y:S01]  /*0870*/  NOP ;  /* 0x0000000000007918 */ /* 0x004fe20000000000 */
.L_x_11:
[----:B------:R-:W2:Y:S01]  /*0880*/  SHFL.IDX PT, R2, R104, RZ, 0x1f ;  /* 0x00001fff68027589 */ /* 0x000ea200000e0000 */
[----:B------:R-:W-:Y:S01]  /*0890*/  NOP ;  /* 0x0000000000007918 */ /* 0x000fe20000000000 */
[----:B--2---:R-:W-:-:S13]  /*08a0*/  ISETP.NE.AND P0, PT, R2, 0x4, PT ;  /* 0x000000040200780c */ /* 0x004fda0003f05270 */
[----:B------:R-:W-:Y:S05]  /*08b0*/  @P0 BRA `(.L_x_12) ;  /* 0x00000000004c0947 */ /* 0x000fea0003800000 */
[----:B-1----:R-:W1:Y:S01]  /*08c0*/  S2UR UR5, SR_CgaCtaId ;  /* 0x00000000000579c3 */ /* 0x002e620000008800 */
[----:B------:R-:W-:Y:S01]  /*08d0*/  UMOV UR7, 0x100 ;  /* 0x0000010000077882 */ /* 0x000fe20000000000 */
[----:B------:R-:W-:Y:S01]  /*08e0*/  UMOV UR6, 0x400 ;  /* 0x0000040000067882 */ /* 0x000fe20000000000 */
[----:B------:R-:W-:Y:S01]  /*08f0*/  USEL UR7, UR7, 0xe0, UP2 ;  /* 0x000000e007077887 */ /* 0x000fe20009000000 */
[----:B------:R-:W-:Y:S01]  /*0900*/  UMOV UR4, 0x1 ;  /* 0x0000000100047882 */ /* 0x000fe20000000000 */
[----:B------:R-:W-:Y:S01]  /*0910*/  ELECT P0, URZ, PT ;  /* 0x0000000000ff782f */ /* 0x000fe20003800000 */
[----:B------:R-:W-:-:S04]  /*0920*/  UIADD3 UR10, UPT, UPT, -UR4, 0x100000, URZ ;  /* 0x00100000040a7890 */ /* 0x000fc8000fffe1ff */
[----:B------:R-:W-:Y:S02]  /*0930*/  USHF.L.U32 UR11, UR10, 0xb, URZ ;  /* 0x0000000b0a0b7899 */ /* 0x000fe400080006ff */
[----:B------:R-:W-:Y:S02]  /*0940*/  USHF.L.U32 UR10, UR10, 0x1, URZ ;  /* 0x000000010a0a7899 */ /* 0x000fe400080006ff */
[----:B-1----:R-:W-:Y:S02]  /*0950*/  ULEA UR5, UR5, UR6, 0x18 ;  /* 0x0000000605057291 */ /* 0x002fe4000f8ec0ff */
[----:B------:R-:W-:-:S04]  /*0960*/  UIADD3 UR6, UPT, UPT, -UR7, 0x100000, URZ ;  /* 0x0010000007067890 */ /* 0x000fc8000fffe1ff */
[----:B------:R-:W-:Y:S02]  /*0970*/  USHF.L.U32 UR7, UR6, 0xb, URZ ;  /* 0x0000000b06077899 */ /* 0x000fe400080006ff */
[----:B------:R-:W-:Y:S01]  /*0980*/  USHF.L.U32 UR6, UR6, 0x1, URZ ;  /* 0x0000000106067899 */ /* 0x000fe200080006ff */
[----:B------:R-:W1:Y:S03]  /*0990*/  FENCE.VIEW.ASYNC.S ;  /* 0x00000000000073c6 */ /* 0x000e660000000000 */
[----:B-1----:R2:W1:Y:S08]  /*09a0*/  SYNCS.EXCH.64 URZ, [UR5+0x60], UR10 ;  /* 0x0000600a05ff75b2 */ /* 0x0024700008000100 */
[----:B------:R2:W1:Y:S01]  /*09b0*/  SYNCS.EXCH.64 URZ, [UR5+0x70], UR6 ;  /* 0x0000700605ff75b2 */ /* 0x0004620008000100 */
[----:B------:R2:W1:Y:S01]  /*09c0*/  SYNCS.EXCH.64 URZ, [UR5+0x68], UR10 ;  /* 0x0000680a05ff75b2 */ /* 0x0004620008000100 */
[----:B------:R2:W1:Y:S02]  /*09d0*/  SYNCS.EXCH.64 URZ, [UR5+0x78], UR6 ;  /* 0x0000780605ff75b2 */ /* 0x0004640008000100 */
[----:B--2---:R-:W-:Y:S01]  /*09e0*/  NOP ;  /* 0x0000000000007918 */ /* 0x004fe20000000000 */
.L_x_12:
        /* <DEDUP_REMOVED lines=18> */
[----:B------:R2:W1:Y:S01]  /*0b10*/  SYNCS.EXCH.64 URZ, [UR6+0xa0], UR4 ;  /* 0x0000a00406ff75b2 */ /* 0x0004620008000100 */
[----:B------:R2:W1:Y:S01]  /*0b20*/  SYNCS.EXCH.64 URZ, [UR6+0x88], UR10 ;  /* 0x0000880a06ff75b2 */ /* 0x0004620008000100 */
[----:B------:R2:W1:Y:S01]  /*0b30*/  SYNCS.EXCH.64 URZ, [UR6+0xa8], UR4 ;  /* 0x0000a80406ff75b2 */ /* 0x0004620008000100 */
[----:B------:R2:W1:Y:S01]  /*0b40*/  SYNCS.EXCH.64 URZ, [UR6+0x90], UR10 ;  /* 0x0000900a06ff75b2 */ /* 0x0004620008000100 */
[----:B------:R2:W1:Y:S01]  /*0b50*/  SYNCS.EXCH.64 URZ, [UR6+0xb0], UR4 ;  /* 0x0000b00406ff75b2 */ /* 0x0004620008000100 */
[----:B------:R2:W1:Y:S01]  /*0b60*/  SYNCS.EXCH.64 URZ, [UR6+0x98], UR10 ;  /* 0x0000980a06ff75b2 */ /* 0x0004620008000100 */
[----:B------:R2:W1:Y:S02]  /*0b70*/  SYNCS.EXCH.64 URZ, [UR6+0xb8], UR4 ;  /* 0x0000b80406ff75b2 */ /* 0x0004640008000100 */
[----:B--2---:R-:W-:Y:S01]  /*0b80*/  NOP ;  /* 0x0000000000007918 */ /* 0x004fe20000000000 */
.L_x_13:
        /* <DEDUP_REMOVED lines=14> */
[----:B------:R2:W1:Y:S01]  /*0c70*/  SYNCS.EXCH.64 URZ, [UR5+0xd0], UR6 ;  /* 0x0000d00605ff75b2 */ /* 0x0004620008000100 */
[----:B------:R2:W1:Y:S01]  /*0c80*/  SYNCS.EXCH.64 URZ, [UR5+0xc8], UR6 ;  /* 0x0000c80605ff75b2 */ /* 0x0004620008000100 */
[----:B------:R2:W1:Y:S02]  /*0c90*/  SYNCS.EXCH.64 URZ, [UR5+0xd8], UR6 ;  /* 0x0000d80605ff75b2 */ /* 0x0004640008000100 */
[----:B--2---:R-:W-:Y:S01]  /*0ca0*/  NOP ;  /* 0x0000000000007918 */ /* 0x004fe20000000000 */
.L_x_14:
[----:B-1----:R-:W1:Y:S01]  /*0cb0*/  S2UR UR5, SR_CTAID.X ;  /* 0x00000000000579c3 */ /* 0x002e620000002500 */
[----:B------:R-:W-:-:S05]  /*0cc0*/  CS2R.32 R97, SR_CgaSize ;  /* 0x0000000000617805 */ /* 0x000fca0000008a00 */
[----:B------:R-:W-:-:S05]  /*0cd0*/  IMAD R97, R97, -0xa0, RZ ;  /* 0xffffff6061617824 */ /* 0x000fca00078e02ff */
[----:B------:R-:W-:-:S14]  /*0ce0*/  R2UR UR7, R97 ;  /* 0x00000000610772ca */ /* 0x000fdc00000e0000 */
[----:B------:R-:W2:Y:S01]  /*0cf0*/  LDCU UR7, c[0x0][UR7+0x2b0] ;  /* 0x00005600070777ac */ /* 0x000ea20008000800 */
[----:B------:R-:W-:Y:S01]  /*0d00*/  NOP ;  /* 0x0000000000007918 */ /* 0x000fe20000000000 */
[----:B------:R-:W-:-:S05]  /*0d10*/  CS2R.32 R97, SR_CgaSize ;  /* 0x0000000000617805 */ /* 0x000fca0000008a00 */
[----:B------:R-:W-:-:S05]  /*0d20*/  IMAD R97, R97, -0xa0, RZ ;  /* 0xffffff6061617824 */ /* 0x000fca00078e02ff */
[----:B------:R-:W-:-:S14]  /*0d30*/  R2UR UR6, R97 ;  /* 0x00000000610672ca */ /* 0x000fdc00000e0000 */
[----:B------:R-:W3:Y:S01]  /*0d40*/  LDCU UR6, c[0x0][UR6+0x2b4] ;  /* 0x00005680060677ac */ /* 0x000ee20008000800 */
[----:B------:R-:W4:Y:S08]  /*0d50*/  S2UR UR4, SR_CTAID.Y ;  /* 0x00000000000479c3 */ /* 0x000f300000002600 */
[----:B------:R-:W3:Y:S01]  /*0d60*/  LDC R9, c[0x0][0xb24] ;  /* 0x0002c900ff097b82 */ /* 0x000ee20000000800 */
[----:B-1----:R-:W-:-:S02]  /*0d70*/  I2FP.F32.U32 R5, UR5 ;  /* 0x0000000500057c45 */ /* 0x002fc40008201000 */
[----:B------:R-:W-:-:S05]  /*0d80*/  CS2R.32 R3, SR_CgaSize ;  /* 0x0000000000037805 */ /* 0x000fca0000008a00 */
[----:B------:R-:W-:-:S06]  /*0d90*/  IMAD R3, R3, -0xa0, RZ ;  /* 0xffffff6003037824 */ /* 0x000fcc00078e02ff */
[----:B------:R-:W1:Y:S01]  /*0da0*/  LDC R3, c[0x0][R3+0x2a0] ;  /* 0x0000a80003037b82 */ /* 0x000e620000000800 */
[----:B------:R-:W-:Y:S01]  /*0db0*/  MOV R97, UR5 ;  /* 0x0000000500617c02 */ /* 0x000fe20008000f00 */
[----:B--2---:R-:W-:Y:S01]  /*0dc0*/  FMUL R5, R5, UR7 ;  /* 0x0000000705057c20 */ /* 0x004fe20008400000 */
[----:B----4-:R-:W-:Y:S02]  /*0dd0*/  I2FP.F32.U32 R4, UR4 ;  /* 0x0000000400047c45 */ /* 0x010fe40008201000 */
[----:B------:R-:W-:-:S05]  /*0de0*/  CS2R.32 R2, SR_CgaSize ;  /* 0x0000000000027805 */ /* 0x000fca0000008a00 */
[----:B------:R-:W-:-:S06]  /*0df0*/  IMAD R2, R2, -0xa0, RZ ;  /* 0xffffff6002027824 */ /* 0x000fcc00078e02ff */
[----:B------:R-:W2:Y:S01]  /*0e00*/  LDC R2, c[0x0][R2+0x2a4] ;  /* 0x0000a90002027b82 */ /* 0x000ea20000000800 */
[----:B------:R-:W4:Y:S01]  /*0e10*/  F2I.U32.TRUNC.NTZ R90, R5 ;  /* 0x00000005005a7305 */ /* 0x000f22000020f000 */
[----:B------:R-:W-:Y:S01]  /*0e20*/  MOV R91, UR4 ;  /* 0x00000004005b7c02 */ /* 0x000fe20008000f00 */
[----:B---3--:R-:W-:-:S05]  /*0e30*/  FMUL R4, R4, UR6 ;  /* 0x0000000604047c20 */ /* 0x008fca0008400000 */
[----:B------:R-:W-:Y:S01]  /*0e40*/  BAR.SYNC.DEFER_BLOCKING 0x0 ;  /* 0x0000000000007b1d */ /* 0x000fe20000010000 */
[----:B------:R-:W-:-:S05]  /*0e50*/  ISETP.GE.AND P0, PT, R9, 0x1, PT ;  /* 0x000000010900780c */ /* 0x000fca0003f06270 */
[----:B------:R-:W3:Y:S02]  /*0e60*/  F2I.U32.TRUNC.NTZ R79, R4 ;  /* 0x00000004004f7305 */ /* 0x000ee4000020f000 */
[----:B------:R-:W2:Y:S01]  /*0e70*/  S2UR UR36, SR_CTAID.Z ;  /* 0x00000000002479c3 */ /* 0x000ea20000002700 */
[----:B----4-:R-:W-:-:S05]  /*0e80*/  IADD3 R90, PT, PT, -R90, RZ, RZ ;  /* 0x000000ff5a5a7210 */ /* 0x010fca0007ffe1ff */
[----:B-1----:R-:W-:Y:S01]  /*0e90*/  IMAD R90, R3, R90, UR5 ;  /* 0x00000005035a7e24 */ /* 0x002fe2000f8e025a */
[----:B---3--:R-:W-:-:S05]  /*0ea0*/  IADD3 R79, PT, PT, -R79, RZ, RZ ;  /* 0x000000ff4f4f7210 */ /* 0x008fca0007ffe1ff */
[----:B--2---:R-:W-:Y:S01]  /*0eb0*/  IMAD R79, R2, R79, UR4 ;  /* 0x00000004024f7e24 */ /* 0x004fe2000f8e024f */
[----:B------:R-:W-:Y:S06]  /*0ec0*/  @!P0 BRA `(.L_x_15) ;  /* 0x0000000000b88947 */ /* 0x000fec0003800000 */
[----:B------:R-:W1:Y:S01]  /*0ed0*/  LDC.64 R4, c[0x0][0xb18] ;  /* 0x0002c600ff047b82 */ /* 0x000e620000000a00 */
[----:B------:R-:W-:-:S07]  /*0ee0*/  ISETP.NE.AND P0, PT, R9, 0x1, PT ;  /* 0x000000010900780c */ /* 0x000fce0003f05270 */
[----:B------:R-:W2:Y:S08]  /*0ef0*/  LDC R10, c[0x0][0xb0c] ;  /* 0x0002c300ff0a7b82 */ /* 0x000eb00000000800 */
[----:B------:R-:W3:Y:S08]  /*0f00*/  LDC R11, c[0x0][0x370] ;  /* 0x0000dc00ff0b7b82 */ /* 0x000ef00000000800 */
[----:B------:R-:W4:Y:S01]  /*0f10*/  LDC R12, c[0x0][0x374] ;  /* 0x0000dd00ff0c7b82 */ /* 0x000f220000000800 */
[----:B-1----:R-:W-:-:S07]  /*0f20*/  ISETP.NE.AND P1, PT, R4, 0x1, PT ;  /* 0x000000010400780c */ /* 0x002fce0003f25270 */
[----:B------:R-:W3:Y:S01]  /*0f30*/  LDC.64 R6, c[0x0][0xb10] ;  /* 0x0002c400ff067b82 */ /* 0x000ee20000000a00 */
[----:B--2---:R-:W-:-:S07]  /*0f40*/  ISETP.NE.AND P2, PT, R10, 0x1, PT ;  /* 0x000000010a00780c */ /* 0x004fce0003f45270 */
[----:B------:R-:W1:Y:S08]  /*0f50*/  LDC R8, c[0x0][0xb20] ;  /* 0x0002c800ff087b82 */ /* 0x000e700000000800 */
[----:B------:R-:W2:Y:S01]  /*0f60*/  LDC.64 R2, c[0x0][0xb28] ;  /* 0x0002ca00ff027b82 */ /* 0x000ea20000000a00 */
[----:B----4-:R-:W-:-:S04]  /*0f70*/  IMAD.HI.U32 R13, R12, R5, RZ ;  /* 0x000000050c0d7227 */ /* 0x010fc800078e00ff */
[----:B------:R-:W-:-:S04]  /*0f80*/  IMAD.HI.U32 R5, R91, R5, RZ ;  /* 0x000000055b057227 */ /* 0x000fc800078e00ff */
[----:B---3--:R-:W-:-:S04]  /*0f90*/  IMAD.HI.U32 R14, R11, R6, RZ ;  /* 0x000000060b0e7227 */ /* 0x008fc800078e00ff */
[----:B------:R-:W-:Y:S01]  /*0fa0*/  IMAD.HI.U32 R16, R97, R6, RZ ;  /* 0x0000000661107227 */ /* 0x000fe200078e00ff */
[-C--:B------:R-:W-:Y:S02]  /*0fb0*/  @P2 SHF.R.U32.HI R11, RZ, R7.reuse, R14 ;  /* 0x00000007ff0b2219 */ /* 0x080fe4000001160e */
[-C--:B-1----:R-:W-:Y:S02]  /*0fc0*/  @P1 SHF.R.U32.HI R12, RZ, R8.reuse, R13 ;  /* 0x00000008ff0c1219 */ /* 0x082fe4000001160d */
[----:B------:R-:W-:Y:S02]  /*0fd0*/  SHF.R.U32.HI R8, RZ, R8, R5 ;  /* 0x00000008ff087219 */ /* 0x000fe40000011605 */
[----:B------:R-:W-:Y:S02]  /*0fe0*/  SHF.R.U32.HI R16, RZ, R7, R16 ;  /* 0x00000007ff107219 */ /* 0x000fe40000011610 */
[----:B------:R-:W-:Y:S01]  /*0ff0*/  SEL R5, R91, R8, !P1 ;  /* 0x000000085b057207 */ /* 0x000fe20004800000 */
[----:B--2---:R-:W-:Y:S01]  /*1000*/  IMAD.HI.U32 R14, R12, R2, RZ ;  /* 0x000000020c0e7227 */ /* 0x004fe200078e00ff */
[----:B------:R-:W-:-:S03]  /*1010*/  SEL R7, R97, R16, !P2 ;  /* 0x0000001061077207 */ /* 0x000fc60005000000 */
[----:B------:R-:W-:Y:S01]  /*1020*/  IMAD.HI.U32 R6, R11, R2, RZ ;  /* 0x000000020b067227 */ /* 0x000fe200078e00ff */
[----:B------:R-:W-:-:S04]  /*1030*/  @P0 SHF.R.U32.HI R12, RZ, R3, R14 ;  /* 0x00000003ff0c0219 */ /* 0x000fc8000001160e */
[----:B------:R-:W-:Y:S01]  /*1040*/  @P0 SHF.R.U32.HI R11, RZ, R3, R6 ;  /* 0x00000003ff0b0219 */ /* 0x000fe20000011606 */
[----:B------:R-:W-:-:S04]  /*1050*/  IMAD R12, R12, R9, RZ ;  /* 0x000000090c0c7224 */ /* 0x000fc800078e02ff */
[----:B------:R-:W-:Y:S01]  /*1060*/  IMAD R6, R11, R9, RZ ;  /* 0x000000090b067224 */ /* 0x000fe200078e02ff */
[----:B------:R-:W-:-:S04]  /*1070*/  ISETP.GE.AND P1, PT, R5, R12, PT ;  /* 0x0000000c0500720c */ /* 0x000fc80003f26270 */
[----:B------:R-:W-:Y:S01]  /*1080*/  ISETP.GE.OR P1, PT, R7, R6, P1 ;  /* 0x000000060700720c */ /* 0x000fe20000f26670 */
[----:B------:R-:W-:-:S05]  /*1090*/  IMAD.HI.U32 R6, R5, R2, RZ ;  /* 0x0000000205067227 */ /* 0x000fca00078e00ff */
[----:B------:R-:W-:-:S04]  /*10a0*/  SHF.R.U32.HI R6, RZ, R3, R6 ;  /* 0x00000003ff067219 */ /* 0x000fc80000011606 */
[----:B------:R-:W-:-:S03]  /*10b0*/  SEL R6, R5, R6, !P0 ;  /* 0x0000000605067207 */ /* 0x000fc60004000000 */
[----:B------:R-:W-:Y:S01]  /*10c0*/  @!P1 IMAD.HI.U32 R8, R7, R2, RZ ;  /* 0x0000000207089227 */ /* 0x000fe200078e00ff */
[----:B------:R-:W-:-:S04]  /*10d0*/  IADD3 R2, PT, PT, -R6, RZ, RZ ;  /* 0x000000ff06027210 */ /* 0x000fc80007ffe1ff */
[----:B------:R-:W-:Y:S01]  /*10e0*/  @!P1 SHF.R.U32.HI R8, RZ, R3, R8 ;  /* 0x00000003ff089219 */ /* 0x000fe20000011608 */
[----:B------:R-:W-:-:S03]  /*10f0*/  IMAD R2, R9, R2, R5 ;  /* 0x0000000209027224 */ /* 0x000fc600078e0205 */
[----:B------:R-:W-:Y:S02]  /*1100*/  @!P1 SEL R3, R7, R8, !P0 ;  /* 0x0000000807039207 */ /* 0x000fe40004000000 */
[----:B------:R-:W-:-:S03]  /*1110*/  IADD3 R8, PT, PT, -R5, RZ, RZ ;  /* 0x000000ff05087210 */ /* 0x000fc60007ffe1ff */
[--C-:B------:R-:W-:Y:S02]  /*1120*/  @!P1 IMAD.IADD R6, R6, 0x1, -R3.reuse ;  /* 0x0000000106069824 */ /* 0x100fe400078e0a03 */
[----:B------:R-:W-:Y:S01]  /*1130*/  @!P1 IMAD R3, R2, R11, R3 ;  /* 0x0000000b02039224 */ /* 0x000fe200078e0203 */
[----:B------:R-:W-:Y:S01]  /*1140*/  IADD3 R2, PT, PT, -R7, RZ, RZ ;  /* 0x000000ff07027210 */ /* 0x000fe20007ffe1ff */
[----:B------:R-:W-:Y:S02]  /*1150*/  @!P1 IMAD R5, R6, R9, R7 ;  /* 0x0000000906059224 */ /* 0x000fe400078e0207 */
[----:B------:R-:W-:Y:S02]  /*1160*/  IMAD R8, R4, R8, R91 ;  /* 0x0000000804087224 */ /* 0x000fe400078e025b */
[----:B------:R-:W-:Y:S02]  /*1170*/  @!P1 IMAD.MOV.U32 R7, RZ, RZ, R3 ;  /* 0x000000ffff079224 */ /* 0x000fe400078e0003 */
[----:B------:R-:W-:-:S02]  /*1180*/  IMAD R2, R10, R2, R97 ;  /* 0x000000020a027224 */ /* 0x000fc400078e0261 */
[----:B------:R-:W-:Y:S02]  /*1190*/  IMAD R91, R5, R4, R8 ;  /* 0x00000004055b7224 */ /* 0x000fe400078e0208 */
[----:B------:R-:W-:Y:S02]  /*11a0*/  IMAD R97, R7, R10, R2 ;  /* 0x0000000a07617224 */ /* 0x000fe400078e0202 */
.L_x_15:
[----:B------:R-:W1:Y:S01]  /*11b0*/  LDCU UR4, c[0x0][0xb30] ;  /* 0x00016600ff0477ac */ /* 0x000e620008000800 */
[----:B------:R-:W2:Y:S08]  /*11c0*/  S2UR UR37, SR_CgaCtaId ;  /* 0x00000000002579c3 */ /* 0x000eb00000008800 */
[----:B------:R-:W3:Y:S01]  /*11d0*/  LDC R40, c[0x0][0xb24] ;  /* 0x0002c900ff287b82 */ /* 0x000ee20000000800 */
[----:B-1----:R-:W-:-:S09]  /*11e0*/  UISETP.NE.AND UP1, UPT, UR4, 0x1, UPT ;  /* 0x000000010400788c */ /* 0x002fd2000bf25270 */
[----:B--2---:R-:W-:Y:S05]  /*11f0*/  BRA.U UP1, `(.L_x_16) ;  /* 0x0000000101407547 */ /* 0x004fea000b800000 */
[----:B------:R-:W1:Y:S08]  /*1200*/  LDC.64 R4, c[0x0][0xb10] ;  /* 0x0002c400ff047b82 */ /* 0x000e700000000a00 */
[----:B------:R-:W2:Y:S08]  /*1210*/  LDC.64 R2, c[0x0][0xb18] ;  /* 0x0002c600ff027b82 */ /* 0x000eb00000000a00 */
[----:B------:R-:W4:Y:S08]  /*1220*/  LDC R6, c[0x0][0xb20] ;  /* 0x0002c800ff067b82 */ /* 0x000f300000000800 */
[----:B------:R-:W3:Y:S01]  /*1230*/  LDC R8, c[0x0][0xb0c] ;  /* 0x0002c300ff087b82 */ /* 0x000ee20000000800 */
[----:B-1----:R-:W-:-:S05]  /*1240*/  IMAD.HI.U32 R4, R97, R4, RZ ;  /* 0x0000000461047227 */ /* 0x002fca00078e00ff */
[----:B------:R-:W-:Y:S01]  /*1250*/  SHF.R.U32.HI R4, RZ, R5, R4 ;  /* 0x00000005ff047219 */ /* 0x000fe20000011604 */
[----:B--2---:R-:W-:Y:S01]  /*1260*/  IMAD.HI.U32 R3, R91, R3, RZ ;  /* 0x000000035b037227 */ /* 0x004fe200078e00ff */
[----:B------:R-:W-:-:S04]  /*1270*/  ISETP.NE.AND P0, PT, R2, 0x1, PT ;  /* 0x000000010200780c */ /* 0x000fc80003f05270 */
[----:B----4-:R-:W-:-:S04]  /*1280*/  SHF.R.U32.HI R6, RZ, R6, R3 ;  /* 0x00000006ff067219 */ /* 0x010fc80000011603 */
[----:B------:R-:W-:Y:S02]  /*1290*/  SEL R3, R91, R6, !P0 ;  /* 0x000000065b037207 */ /* 0x000fe40004000000 */
[----:B---3--:R-:W-:-:S04]  /*12a0*/  ISETP.NE.AND P1, PT, R8, 0x1, PT ;  /* 0x000000010800780c */ /* 0x008fc80003f25270 */
[----:B------:R-:W-:-:S05]  /*12b0*/  SEL R4, R97, R4, !P1 ;  /* 0x0000000461047207 */ /* 0x000fca0004800000 */
[----:B------:R-:W-:Y:S02]  /*12c0*/  IMAD.IADD R5, R3, 0x1, -R4 ;  /* 0x0000000103057824 */ /* 0x000fe400078e0a04 */
[----:B------:R-:W-:Y:S02]  /*12d0*/  IMAD.IADD R3, R4, 0x1, -R3 ;  /* 0x0000000104037824 */ /* 0x000fe400078e0a03 */
[----:B------:R-:W-:Y:S02]  /*12e0*/  IMAD R97, R5, R8, R97 ;  /* 0x0000000805617224 */ /* 0x000fe400078e0261 */
[----:B------:R-:W-:-:S07]  /*12f0*/  IMAD R91, R3, R2, R91 ;  /* 0x00000002035b7224 */ /* 0x000fce00078e025b */
.L_x_16:
[----:B------:R-:W-:Y:S01]  /*1300*/  BAR.SYNC.DEFER_BLOCKING 0x0 ;  /* 0x0000000000007b1d */ /* 0x000fe20000010000 */
[----:B------:R-:W-:Y:S01]  /*1310*/  UISETP.NE.AND UP1, UPT, UR8, 0x2, UPT ;  /* 0x000000020800788c */ /* 0x000fe2000bf25270 */
[----:B------:R-:W-:Y:S02]  /*1320*/  ISETP.NE.OR P5, PT, R0, 0x2, !P5 ;  /* 0x000000020000780c */ /* 0x000fe40006fa5670 */
[----:B------:R-:W-:-:S06]  /*1330*/  LOP3.LUT R2, R101, 0x1f, RZ, 0xc0, !PT ;  /* 0x0000001f65027812 */ /* 0x000fcc00078ec0ff */
[----:B------:R-:W-:Y:S05]  /*1340*/  BRA.U UP1, `(.L_x_17) ;  /* 0x0000001101547547 */ /* 0x000fea000b800000 */
[----:B------:R-:W1:Y:S01]  /*1350*/  LDCU UR13, c[0x0][0x38c] ;  /* 0x00007180ff0d77ac */ /* 0x000e620008000800 */
[----:B------:R-:W2:Y:S01]  /*1360*/  LDC R9, c[0x0][0x370] ;  /* 0x0000dc00ff097b82 */ /* 0x000ea20000000800 */
[----:B------:R-:W-:Y:S01]  /*1370*/  PLOP3.LUT P1, PT, PT, PT, UP2, 0x80, 0x8 ;  /* 0x000000000008781c */ /* 0x000fe20003f2f028 */
[----:B------:R-:W-:Y:S01]  /*1380*/  IMAD.MOV.U32 R15, RZ, RZ, 0x1 ;  /* 0x00000001ff0f7424 */ /* 0x000fe200078e00ff */
[----:B------:R-:W-:Y:S01]  /*1390*/  ISETP.EQ.OR P4, PT, R2, RZ, P5 ;  /* 0x000000ff0200720c */ /* 0x000fe20002f82670 */
[----:B------:R-:W-:Y:S01]  /*13a0*/  IMAD.MOV.U32 R14, RZ, RZ, RZ ;  /* 0x000000ffff0e7224 */ /* 0x000fe200078e00ff */
[----:B------:R-:W-:Y:S02]  /*13b0*/  PLOP3.LUT P1, PT, P1, PT, PT, 0x8, 0x80 ;  /* 0x000000000080781c */ /* 0x000fe40000f2e170 */
[----:B------:R-:W-:Y:S01]  /*13c0*/  CS2R R12, SRZ ;  /* 0x00000000000c7805 */ /* 0x000fe2000001ff00 */
[----:B------:R-:W-:Y:S01]  /*13d0*/  IMAD.MOV.U32 R10, RZ, RZ, 0x1 ;  /* 0x00000001ff0a7424 */ /* 0x000fe200078e00ff */
[----:B------:R-:W4:Y:S01]  /*13e0*/  LDC R0, c[0x0][0x374] ;  /* 0x0000dd00ff007b82 */ /* 0x000f220000000800 */
[----:B------:R-:W2:Y:S01]  /*13f0*/  LDCU.64 UR22, c[0x0][0x348] ;  /* 0x00006900ff1677ac */ /* 0x000ea20008000a00 */
[----:B------:R-:W-:Y:S01]  /*1400*/  UMOV UR6, URZ ;  /* 0x000000ff00067c82 */ /* 0x000fe20008000000 */
[----:B-1----:R-:W-:-:S04]  /*1410*/  UIADD3 UR5, UPT, UPT, UR13, 0x7f, URZ ;  /* 0x0000007f0d057890 */ /* 0x002fc8000fffe0ff */
[----:B------:R-:W-:-:S04]  /*1420*/  USHF.R.S32.HI UR4, URZ, 0x1f, UR5 ;  /* 0x0000001fff047899 */ /* 0x000fc80008011405 */
[----:B------:R-:W-:-:S04]  /*1430*/  ULEA.HI UR4, UR4, UR5, URZ, 0x7 ;  /* 0x0000000504047291 */ /* 0x000fc8000f8f38ff */
[----:B------:R-:W-:Y:S02]  /*1440*/  USHF.R.S32.HI UR15, URZ, 0x7, UR4 ;  /* 0x00000007ff0f7899 */ /* 0x000fe40008011404 */
[----:B------:R-:W-:Y:S02]  /*1450*/  UIADD3 UR4, UPT, UPT, UR13, -0x1, URZ ;  /* 0xffffffff0d047890 */ /* 0x000fe4000fffe0ff */
[----:B------:R-:W-:Y:S02]  /*1460*/  UISETP.LT.U32.AND UP0, UPT, UR15, 0x4, UPT ;  /* 0x000000040f00788c */ /* 0x000fe4000bf01070 */
[----:B------:R-:W-:Y:S02]  /*1470*/  UISETP.GE.U32.AND UP1, UPT, UR4, -0xff, UPT ;  /* 0xffffff010400788c */ /* 0x000fe4000bf26070 */
[----:B------:R-:W-:Y:S02]  /*1480*/  USEL UR14, UR15, 0x4, UP0 ;  /* 0x000000040f0e7887 */ /* 0x000fe40008000000 */
[----:B------:R-:W-:-:S02]  /*1490*/  UIADD3 UR13, UPT, UPT, UR13, 0xfe, URZ ;  /* 0x000000fe0d0d7890 */ /* 0x000fc4000fffe0ff */
[----:B------:R-:W-:Y:S02]  /*14a0*/  UIADD3 UR5, UPT, UPT, UR14, -0x1, URZ ;  /* 0xffffffff0e057890 */ /* 0x000fe4000fffe0ff */
[----:B------:R-:W-:-:S03]  /*14b0*/  UIADD3 UR7, UPT, UPT, UR15, -UR14, URZ ;  /* 0x8000000e0f077290 */ /* 0x000fc6000fffe0ff */
[----:B------:R-:W-:-:S04]  /*14c0*/  @UP1 UIADD3 UR5, UPT, UPT, UR14, URZ, URZ ;  /* 0x000000ff0e051290 */ /* 0x000fc8000fffe0ff */
[----:B--2---:R-:W-:-:S12]  /*14d0*/  UIADD3 UR5, UPT, UPT, UR5, 0x1, URZ ;  /* 0x0000000105057890 */ /* 0x004fd8000fffe0ff */
.L_x_35:
[----:B------:R-:W-:Y:S01]  /*14e0*/  UISETP.NE.AND UP0, UPT, UR37, URZ, UPT ;  /* 0x000000ff2500728c */ /* 0x000fe2000bf05270 */
[----:B------:R-:W1:Y:S08]  /*14f0*/  S2UR UR37, SR_CgaCtaId ;  /* 0x00000000002579c3 */ /* 0x000e700000008800 */
[----:B------:R-:W-:Y:S05]  /*1500*/  BRA.U UP0, `(.L_x_18) ;  /* 0x0000000100347547 */ /* 0x000fea000b800000 */
[----:B------:R-:W2:Y:S01]  /*1510*/  S2R R2, SR_CgaCtaId ;  /* 0x0000000000027919 */ /* 0x000ea20000008800 */
[----:B------:R-:W-:-:S04]  /*1520*/  MOV R3, 0x400 ;  /* 0x0000040000037802 */ /* 0x000fc80000000f00 */
[----:B--2---:R-:W-:Y:S02]  /*1530*/  LEA R3, R2, R3, 0x18 ;  /* 0x0000000302037211 */ /* 0x004fe400078ec0ff */
[----:B------:R-:W-:-:S03]  /*1540*/  SHF.L.U32 R2, R10, 0x1f, RZ ;  /* 0x0000001f0a027819 */ /* 0x000fc600000006ff */
[----:B------:R-:W-:-:S04]  /*1550*/  IMAD R3, R12, 0x8, R3 ;  /* 0x000000080c037824 */ /* 0x000fc800078e0203 */
[----:B------:R-:W2:Y:S02]  /*1560*/  SYNCS.PHASECHK.TRANS64.TRYWAIT P0, [R3+URZ+0xd0], R2 ;  /* 0x0000d002030075a7 */ /* 0x000ea400080011ff */
[----:B--2---:R-:W-:Y:S05]  /*1570*/  @!P0 BRA `(.L_x_19) ;  /* 0x0000004800f88947 */ /* 0x004fea0003800000 */
.L_x_95:
[----:B------:R-:W-:Y:S01]  /*1580*/  VIADD R12, R12, 0x1 ;  /* 0x000000010c0c7836 */ /* 0x000fe20000000000 */
[----:B------:R2:W-:Y:S04]  /*1590*/  SYNCS.ARRIVE.TRANS64.A1T0 RZ, [R3+URZ+0xc0], RZ ;  /* 0x0000c0ff03ff79a7 */ /* 0x0005e800081000ff */
[----:B------:R-:W-:-:S04]  /*15a0*/  ISETP.NE.AND P0, PT, R12, 0x2, PT ;  /* 0x000000020c00780c */ /* 0x000fc80003f05270 */
[----:B------:R-:W-:Y:S02]  /*15b0*/  SEL R12, R12, RZ, P0 ;  /* 0x000000ff0c0c7207 */ /* 0x000fe40000000000 */
[----:B--2---:R-:W-:-:S04]  /*15c0*/  SEL R3, RZ, 0x1, P0 ;  /* 0x00000001ff037807 */ /* 0x004fc80000000000 */
[----:B------:R-:W-:-:S07]  /*15d0*/  LOP3.LUT R10, R10, R3, RZ, 0x3c, !PT ;  /* 0x000000030a0a7212 */ /* 0x000fce00078e3cff */
.L_x_18:
[----:B------:R-:W-:Y:S01]  /*15e0*/  UMOV UR4, 0x400 ;  /* 0x0000040000047882 */ /* 0x000fe20000000000 */
[----:B------:R-:W-:Y:S01]  /*15f0*/  SHF.L.U32 R2, R15, 0x1f, RZ ;  /* 0x0000001f0f027819 */ /* 0x000fe200000006ff */
[----:B-1----:R-:W-:Y:S01]  /*1600*/  ULEA UR4, UR37, UR4, 0x18 ;  /* 0x0000000425047291 */ /* 0x002fe2000f8ec0ff */
[----:B------:R-:W-:Y:S01]  /*1610*/  R2UR UR35, R97 ;  /* 0x00000000612372ca */ /* 0x000fe200000e0000 */
[----:B------:R-:W-:Y:S01]  /*1620*/  UISETP.GE.U32.AND UP0, UPT, UR13, 0xff, UPT ;  /* 0x000000ff0d00788c */ /* 0x000fe2000bf06070 */
[----:B------:R-:W-:Y:S01]  /*1630*/  R2UR UR11, R91 ;  /* 0x000000005b0b72ca */ /* 0x000fe200000e0000 */
[----:B------:R-:W-:Y:S01]  /*1640*/  ULEA UR8, UR6, UR4, 0x3 ;  /* 0x0000000406087291 */ /* 0x000fe2000f8e18ff */
[----:B------:R-:W-:-:S08]  /*1650*/  UMOV UR24, URZ ;  /* 0x000000ff00187c82 */ /* 0x000fd00008000000 */
[----:B------:R1:W2:Y:S01]  /*1660*/  SYNCS.PHASECHK.TRANS64.TRYWAIT P0, [UR8+0x20], R2 ;  /* 0x00002002ff0075a7 */ /* 0x0002a20008001108 */
[----:B------:R-:W-:Y:S02]  /*1670*/  USHF.L.U32 UR35, UR35, 0x6, URZ ;  /* 0x0000000623237899 */ /* 0x000fe400080006ff */
[----:B------:R-:W-:Y:S01]  /*1680*/  USHF.L.U32 UR11, UR11, 0x6, URZ ;  /* 0x000000060b0b7899 */ /* 0x000fe200080006ff */
[----:B------:R-:W-:Y:S11]  /*1690*/  BRA.U !UP0, `(.L_x_20) ;  /* 0x0000000108a47547 */ /* 0x000ff6000b800000 */
[----:B------:R-:W-:Y:S01]  /*16a0*/  UMOV UR16, URZ ;  /* 0x000000ff00107c82 */ /* 0x000fe20008000000 */
[----:B------:R-:W-:-:S05]  /*16b0*/  UMOV UR17, UR6 ;  /* 0x0000000600117c82 */ /* 0x000fca0008000000 */
.L_x_25:
[----:B-1----:R-:W-:Y:S01]  /*16c0*/  ULEA UR33, UR17, UR4, 0x3 ;  /* 0x0000000411217291 */ /* 0x002fe2000f8e18ff */
[----:B--2---:R-:W-:Y:S01]  /*16d0*/  @!P5 MOV R3, 0x4000 ;  /* 0x000040000003d802 */ /* 0x004fe20000000f00 */
[----:B--2---:R-:W-:Y:S10]  /*16e0*/  @P0 BRA `(.L_x_21) ;  /* 0x00000000000c0947 */ /* 0x004ff40003800000 */
[----:B------:R-:W-:-:S04]  /*16f0*/  SHF.L.U32 R5, R15, 0x1f, RZ ;  /* 0x0000001f0f057819 */ /* 0x000fc800000006ff */
[----:B------:R-:W2:Y:S02]  /*1700*/  SYNCS.PHASECHK.TRANS64.TRYWAIT P0, [UR33+0x20], R5 ;  /* 0x00002005ff0075a7 */ /* 0x000ea40008001121 */
[----:B--2---:R-:W-:Y:S05]  /*1710*/  @!P0 BRA `(.L_x_22) ;  /* 0x0000004800a48947 */ /* 0x004fea0003800000 */
.L_x_21:
[----:B------:R2:W-:Y:S01]  /*1720*/  @!P5 SYNCS.ARRIVE.TRANS64 RZ, [UR33], R3 ;  /* 0x00000003ffffd9a7 */ /* 0x0005e20008000021 */
[----:B------:R-:W-:Y:S04]  /*1730*/  BSSY.RECONVERGENT B0, `(.L_x_23) ;  /* 0x0000003000007945 */ /* 0x000fe80003800200 */
[----:B------:R-:W-:Y:S05]  /*1740*/  @P4 BRA `(.L_x_24) ;  /* 0x0000000000044947 */ /* 0x000fea0003800000 */
[----:B------:R-:W-:Y:S05]  /*1750*/  BPT.TRAP 0x1 ;  /* 0x000000040000795c */ /* 0x000fea0000300000 */
.L_x_24:
[----:B------:R-:W-:Y:S05]  /*1760*/  BSYNC.RECONVERGENT B0 ;  /* 0x0000000000007941 */ /* 0x000fea0003800200 */
.L_x_23:
[----:B------:R-:W-:Y:S02]  /*1770*/  UIADD3 UR6, UPT, UPT, UR17, 0x1, URZ ;  /* 0x0000000111067890 */ /* 0x000fe4000fffe0ff */
[----:B------:R-:W-:Y:S02]  /*1780*/  UIADD3 UR26, UP1, UPT, UR22, 0x80, URZ ;  /* 0x00000080161a7890 */ /* 0x000fe4000ff3e0ff */
[----:B------:R-:W-:Y:S02]  /*1790*/  UISETP.NE.AND UP0, UPT, UR6, 0x4, UPT ;  /* 0x000000040600788c */ /* 0x000fe4000bf05270 */
[----:B------:R-:W-:Y:S02]  /*17a0*/  USHF.L.U32 UR34, UR16, 0x7, URZ ;  /* 0x0000000710227899 */ /* 0x000fe400080006ff */
[----:B------:R-:W-:Y:S02]  /*17b0*/  USEL UR9, URZ, 0x1, UP0 ;  /* 0x00000001ff097887 */ /* 0x000fe40008000000 */
[----:B------:R-:W-:-:S02]  /*17c0*/  USEL UR6, UR6, URZ, UP0 ;  /* 0x000000ff06067287 */ /* 0x000fc40008000000 */
[----:B------:R-:W-:Y:S02]  /*17d0*/  UIADD3 UR20, UP0, UPT, UR22, 0x180, URZ ;  /* 0x0000018016147890 */ /* 0x000fe4000ff1e0ff */
[----:B------:R-:W-:Y:S01]  /*17e0*/  ULEA UR8, UR6, UR4, 0x3 ;  /* 0x0000000406087291 */ /* 0x000fe2000f8e18ff */
[----:B------:R-:W-:Y:S01]  /*17f0*/  LOP3.LUT R15, R15, UR9, RZ, 0x3c, !PT ;  /* 0x000000090f0f7c12 */ /* 0x000fe2000f8e3cff */
[----:B------:R-:W-:Y:S02]  /*1800*/  UIADD3.X UR27, UPT, UPT, URZ, UR23, URZ, UP1, !UPT ;  /* 0x00000017ff1b7290 */ /* 0x000fe40008ffe4ff */
[----:B------:R-:W-:Y:S01]  /*1810*/  UIADD3.X UR21, UPT, UPT, URZ, UR23, URZ, UP0, !UPT ;  /* 0x00000017ff157290 */ /* 0x000fe200087fe4ff */
[----:B-1----:R-:W-:Y:S01]  /*1820*/  SHF.L.U32 R2, R15, 0x1f, RZ ;  /* 0x0000001f0f027819 */ /* 0x002fe200000006ff */
[----:B------:R-:W-:Y:S01]  /*1830*/  UMOV UR18, 0x0 ;  /* 0x0000000000127882 */ /* 0x000fe20000000000 */
[----:B------:R-:W-:Y:S01]  /*1840*/  UMOV UR19, 0x10000000 ;  /* 0x1000000000137882 */ /* 0x000fe20000000000 */
[----:B------:R-:W-:Y:S01]  /*1850*/  UMOV UR12, UR36 ;  /* 0x00000024000c7c82 */ /* 0x000fe20008000000 */
[----:B------:R1:W1:Y:S01]  /*1860*/  SYNCS.PHASECHK.TRANS64.TRYWAIT P0, [UR8+0x20], R2 ;  /* 0x00002002ff0075a7 */ /* 0x0002620008001108 */
[----:B------:R-:W-:Y:S01]  /*1870*/  ULEA UR8, UR17, UR4, 0xd ;  /* 0x0000000411087291 */ /* 0x000fe2000f8e68ff */
[----:B------:R-:W-:Y:S01]  /*1880*/  UMOV UR9, UR33 ;  /* 0x0000002100097c82 */ /* 0x000fe20008000000 */
[----:B------:R-:W-:-:S02]  /*1890*/  UMOV UR10, UR34 ;  /* 0x00000022000a7c82 */ /* 0x000fc40008000000 */
[----:B------:R-:W-:Y:S02]  /*18a0*/  UIADD3 UR32, UPT, UPT, UR8, 0x2400, URZ ;  /* 0x0000240008207890 */ /* 0x000fe4000fffe0ff */
[----:B------:R-:W-:Y:S02]  /*18b0*/  UIADD3 UR8, UPT, UPT, UR8, 0xa400, URZ ;  /* 0x0000a40008087890 */ /* 0x000fe4000fffe0ff */
[----:B------:R-:W-:Y:S01]  /*18c0*/  UIADD3 UR16, UPT, UPT, UR16, 0x1, URZ ;  /* 0x0000000110107890 */ /* 0x000fe2000fffe0ff */
[----:B------:R-:W-:Y:S01]  /*18d0*/  UMOV UR24, UR5 ;  /* 0x0000000500187c82 */ /* 0x000fe20008000000 */
[----:B------:R-:W-:Y:S02]  /*18e0*/  UMOV UR17, UR6 ;  /* 0x0000000600117c82 */ /* 0x000fe40008000000 */
[----:B------:R-:W-:Y:S01]  /*18f0*/  UISETP.NE.AND UP0, UPT, UR16, UR5, UPT ;  /* 0x000000051000728c */ /* 0x000fe2000bf05270 */
[----:B------:R1:W-:Y:S02]  /*1900*/  UTMALDG.3D [UR32], [UR26], desc[UR18] ;  /* 0x000012201a0075b4 */ /* 0x0003e40008011000 */
[----:B------:R1:W-:Y:S06]  /*1910*/  UTMALDG.3D [UR8], [UR20], desc[UR18] ;  /* 0x00001208140075b4 */ /* 0x0003ec0008011000 */
[----:B------:R-:W-:Y:S05]  /*1920*/  BRA.U UP0, `(.L_x_25) ;  /* 0xfffffffd00647547 */ /* 0x000fea000b83ffff */
.L_x_20:
[----:B-1----:R-:W-:Y:S01]  /*1930*/  ULEA UR8, UR6, UR4, 0x3 ;  /* 0x0000000406087291 */ /* 0x002fe2000f8e18ff */
[----:B------:R-:W-:Y:S01]  /*1940*/  SHF.L.U32 R2, R15, 0x1f, RZ ;  /* 0x0000001f0f027819 */ /* 0x000fe200000006ff */
[----:B------:R-:W-:Y:S01]  /*1950*/  @!P1 SYNCS.ARRIVE.TRANS64.A1T0 RZ, [UR4+0x58], RZ ;  /* 0x000058ffffff99a7 */ /* 0x000fe20008100004 */
[----:B------:R-:W-:-:S06]  /*1960*/  UISETP.GT.AND UP0, UPT, UR15, UR14, UPT ;  /* 0x0000000e0f00728c */ /* 0x000fcc000bf04270 */
[----:B--2---:R1:W2:Y:S03]  /*1970*/  SYNCS.PHASECHK.TRANS64.TRYWAIT P0, [UR8+0x20], R2 ;  /* 0x00002002ff0075a7 */ /* 0x0042a60008001108 */
[----:B------:R-:W-:Y:S05]  /*1980*/  BRA.U !UP0, `(.L_x_26) ;  /* 0x0000000108a87547 */ /* 0x000fea000b800000 */
[----:B------:R-:W-:Y:S01]  /*1990*/  UIADD3 UR21, UPT, UPT, UR7, UR24, URZ ;  /* 0x0000001807157290 */ /* 0x000fe2000fffe0ff */
[----:B------:R-:W-:-:S11]  /*19a0*/  UMOV UR25, UR6 ;  /* 0x0000000600197c82 */ /* 0x000fd60008000000 */
.L_x_31:
[----:B-1----:R-:W-:Y:S01]  /*19b0*/  ULEA UR17, UR25, UR4, 0x3 ;  /* 0x0000000419117291 */ /* 0x002fe2000f8e18ff */
[----:B--2---:R-:W-:Y:S01]  /*19c0*/  @!P5 MOV R3, 0x4000 ;  /* 0x000040000003d802 */ /* 0x004fe20000000f00 */
[----:B--2---:R-:W-:Y:S10]  /*19d0*/  @P0 BRA `(.L_x_27) ;  /* 0x00000000000c0947 */ /* 0x004ff40003800000 */
[----:B------:R-:W-:-:S04]  /*19e0*/  SHF.L.U32 R5, R15, 0x1f, RZ ;  /* 0x0000001f0f057819 */ /* 0x000fc800000006ff */
[----:B------:R-:W2:Y:S02]  /*19f0*/  SYNCS.PHASECHK.TRANS64.TRYWAIT P0, [UR17+0x20], R5 ;  /* 0x00002005ff0075a7 */ /* 0x000ea40008001111 */
[----:B--2---:R-:W-:Y:S05]  /*1a00*/  @!P0 BRA `(.L_x_28) ;  /* 0x0000004800008947 */ /* 0x004fea0003800000 */
.L_x_27:
[----:B------:R2:W-:Y:S01]  /*1a10*/  @!P5 SYNCS.ARRIVE.TRANS64 RZ, [UR17], R3 ;  /* 0x00000003ffffd9a7 */ /* 0x0005e20008000011 */
[----:B------:R-:W-:Y:S04]  /*1a20*/  BSSY.RECONVERGENT B0, `(.L_x_29) ;  /* 0x0000003000007945 */ /* 0x000fe80003800200 */
[----:B------:R-:W-:Y:S05]  /*1a30*/  @P4 BRA `(.L_x_30) ;  /* 0x0000000000044947 */ /* 0x000fea0003800000 */
[----:B------:R-:W-:Y:S05]  /*1a40*/  BPT.TRAP 0x1 ;  /* 0x000000040000795c */ /* 0x000fea0000300000 */
.L_x_30:
[----:B------:R-:W-:Y:S05]  /*1a50*/  BSYNC.RECONVERGENT B0 ;  /* 0x0000000000007941 */ /* 0x000fea0003800200 */
.L_x_29:
        /* <DEDUP_REMOVED lines=20> */
[----:B------:R-:W-:Y:S01]  /*1ba0*/  UIADD3 UR8, UPT, UPT, UR8, 0xa400, URZ ;  /* 0x0000a40008087890 */ /* 0x000fe2000fffe0ff */
[----:B------:R-:W-:Y:S01]  /*1bb0*/  UMOV UR9, UR17 ;  /* 0x0000001100097c82 */ /* 0x000fe20008000000 */
[----:B------:R-:W-:Y:S01]  /*1bc0*/  UMOV UR10, UR18 ;  /* 0x00000012000a7c82 */ /* 0x000fe20008000000 */
[----:B------:R-:W-:Y:S01]  /*1bd0*/  UIADD3 UR24, UPT, UPT, UR24, 0x1, URZ ;  /* 0x0000000118187890 */ /* 0x000fe2000fffe0ff */
[----:B------:R-:W-:-:S03]  /*1be0*/  UMOV UR25, UR6 ;  /* 0x0000000600197c82 */ /* 0x000fc60008000000 */
[----:B------:R1:W-:Y:S01]  /*1bf0*/  UTMALDG.3D [UR16], [UR30], desc[UR26] ;  /* 0x00001a101e0075b4 */ /* 0x0003e20008011000 */
[----:B------:R-:W-:Y:S01]  /*1c00*/  UISETP.NE.AND UP0, UPT, UR24, UR21, UPT ;  /* 0x000000151800728c */ /* 0x000fe2000bf05270 */
[----:B------:R1:W-:Y:S08]  /*1c10*/  UTMALDG.3D [UR8], [UR28], desc[UR26] ;  /* 0x00001a081c0075b4 */ /* 0x0003f00008011000 */
[----:B------:R-:W-:Y:S05]  /*1c20*/  BRA.U UP0, `(.L_x_31) ;  /* 0xfffffffd00607547 */ /* 0x000fea000b83ffff */
.L_x_26:
[C---:B-1----:R-:W-:Y:S01]  /*1c30*/  LEA R2, R14.reuse, UR4, 0x3 ;  /* 0x000000040e027c11 */ /* 0x042fe2000f8e18ff */
[----:B------:R-:W-:Y:S01]  /*1c40*/  NOP ;  /* 0x0000000000007918 */ /* 0x000fe20000000000 */
[----:B--2---:R-:W-:Y:S02]  /*1c50*/  SHF.L.U32 R3, R13, 0x1f, RZ ;  /* 0x0000001f0d037819 */ /* 0x004fe400000006ff */
[----:B------:R-:W-:Y:S02]  /*1c60*/  LEA R4, R14, UR4, 0x4 ;  /* 0x000000040e047c11 */ /* 0x000fe4000f8e20ff */
[----:B------:R-:W1:Y:S02]  /*1c70*/  SYNCS.PHASECHK.TRANS64.TRYWAIT P0, [R2+URZ+0x60], R3 ;  /* 0x00006003020075a7 */ /* 0x000e6400080011ff */
[----:B-1----:R-:W-:Y:S05]  /*1c80*/  @!P0 BRA `(.L_x_32) ;  /* 0x0000004400788947 */ /* 0x002fea0003800000 */
.L_x_98:
[----:B------:R-:W2:Y:S01]  /*1c90*/  LDS.128 R4, [R4+0xf0] ;  /* 0x0000f00004047984 */ /* 0x000ea20000000c00 */
[----:B---3--:R-:W-:Y:S01]  /*1ca0*/  ISETP.GE.AND P0, PT, R40, 0x1, PT ;  /* 0x000000012800780c */ /* 0x008fe20003f06270 */
[----:B-1----:R-:W-:Y:S01]  /*1cb0*/  VIADD R2, R2, 0x70 ;  /* 0x0000007002027836 */ /* 0x002fe20000000000 */
[----:B------:R-:W-:Y:S01]  /*1cc0*/  @!PT LDS RZ, [RZ] ;  /* 0x00000000fffff984 */ /* 0x000fe20000000800 */
[----:B------:R-:W-:Y:S01]  /*1cd0*/  @!PT LDS RZ, [RZ] ;  /* 0x00000000fffff984 */ /* 0x000fe20000000800 */
[----:B------:R-:W-:Y:S01]  /*1ce0*/  @!PT LDS RZ, [RZ] ;  /* 0x00000000fffff984 */ /* 0x000fe20000000800 */
[----:B------:R-:W-:Y:S01]  /*1cf0*/  @!PT LDS RZ, [RZ] ;  /* 0x00000000fffff984 */ /* 0x000fe20000000800 */
[----:B------:R1:W-:Y:S06]  /*1d00*/  MEMBAR.ALL.CTA ;  /* 0x0000000000007992 */ /* 0x0003ec0000008000 */
[----:B-1----:R-:W1:Y:S01]  /*1d10*/  FENCE.VIEW.ASYNC.S ;  /* 0x00000000000073c6 */ /* 0x002e620000000000 */
[----:B------:R-:W-:-:S04]  /*1d20*/  PRMT R2, RZ, 0x654, R2 ;  /* 0x00000654ff027816 */ /* 0x000fc80000000002 */
[----:B-1----:R1:W-:Y:S01]  /*1d30*/  SYNCS.ARRIVE.TRANS64.RED.A1T0 RZ, [R2+URZ], RZ ;  /* 0x000000ff02ff79a7 */ /* 0x0023e200081004ff */
[----:B--2---:R-:W-:-:S13]  /*1d40*/  LOP3.LUT P2, RZ, R6, 0x1, RZ, 0xc0, !PT ;  /* 0x0000000106ff7812 */ /* 0x004fda000784c0ff */
[----:B------:R-:W-:Y:S01]  /*1d50*/  @P2 SHF.R.U32.HI R3, RZ, 0x10, R5 ;  /* 0x00000010ff032819 */ /* 0x000fe20000011605 */
[----:B------:R-:W-:Y:S01]  /*1d60*/  VOTEU.ANY UP0, P2 ;  /* 0x0000000000ff7886 */ /* 0x000fe20001000100 */
[----:B------:R-:W-:Y:S02]  /*1d70*/  @P2 MOV R11, R4 ;  /* 0x00000004000b2202 */ /* 0x000fe40000000f00 */
[----:B------:R-:W-:Y:S02]  /*1d80*/  @P2 R2UR.BROADCAST UR8, R3 ;  /* 0x00000000030822ca */ /* 0x000fe400008e0000 */
[----:B------:R-:W-:-:S11]  /*1d90*/  @P2 LOP3.LUT R8, R5, 0xffff, RZ, 0xc0, !PT ;  /* 0x0000ffff05082812 */ /* 0x000fd600078ec0ff */
[----:B------:R-:W-:Y:S01]  /*1da0*/  @UP0 UMOV UR36, UR8 ;  /* 0x0000000800240c82 */ /* 0x000fe20008000000 */
[----:B-1----:R-:W-:Y:S05]  /*1db0*/  @!P0 BRA `(.L_x_33) ;  /* 0x0000000000b88947 */ /* 0x002fea0003800000 */
[----:B------:R-:W4:Y:S01]  /*1dc0*/  LDC.64 R4, c[0x0][0xb18] ;  /* 0x0002c600ff047b82 */ /* 0x000f220000000a00 */
[----:B------:R-:W-:-:S07]  /*1dd0*/  ISETP.NE.AND P3, PT, R40, 0x1, PT ;  /* 0x000000012800780c */ /* 0x000fce0003f65270 */
[----:B------:R-:W1:Y:S08]  /*1de0*/  LDC.64 R6, c[0x0][0xb10] ;  /* 0x0002c400ff067b82 */ /* 0x000e700000000a00 */
[----:B------:R-:W2:Y:S08]  /*1df0*/  LDC R16, c[0x0][0xb20] ;  /* 0x0002c800ff107b82 */ /* 0x000eb00000000800 */
[----:B------:R-:W3:Y:S01]  /*1e00*/  LDC R18, c[0x0][0xb0c] ;  /* 0x0002c300ff127b82 */ /* 0x000ee20000000800 */
[----:B----4-:R-:W-:Y:S01]  /*1e10*/  IMAD.HI.U32 R17, R0, R5, RZ ;  /* 0x0000000500117227 */ /* 0x010fe200078e00ff */
[----:B------:R-:W-:-:S03]  /*1e20*/  ISETP.NE.AND P0, PT, R4, 0x1, PT ;  /* 0x000000010400780c */ /* 0x000fc60003f05270 */
[----:B------:R-:W-:-:S03]  /*1e30*/  IMAD.HI.U32 R5, R8, R5, RZ ;  /* 0x0000000508057227 */ /* 0x000fc600078e00ff */
[----:B------:R-:W4:Y:S01]  /*1e40*/  LDC.64 R2, c[0x0][0xb28] ;  /* 0x0002ca00ff027b82 */ /* 0x000f220000000a00 */
[----:B-1----:R-:W-:-:S04]  /*1e50*/  IMAD.HI.U32 R20, R9, R6, RZ ;  /* 0x0000000609147227 */ /* 0x002fc800078e00ff */
[----:B------:R-:W-:Y:S01]  /*1e60*/  IMAD.HI.U32 R22, R11, R6, RZ ;  /* 0x000000060b167227 */ /* 0x000fe200078e00ff */
[----:B------:R-:W-:Y:S02]  /*1e70*/  SHF.R.U32.HI R20, RZ, R7, R20 ;  /* 0x00000007ff147219 */ /* 0x000fe40000011614 */
[-C--:B--2---:R-:W-:Y:S02]  /*1e80*/  SHF.R.U32.HI R17, RZ, R16.reuse, R17 ;  /* 0x00000010ff117219 */ /* 0x084fe40000011611 */
[----:B------:R-:W-:Y:S02]  /*1e90*/  SHF.R.U32.HI R5, RZ, R16, R5 ;  /* 0x00000010ff057219 */ /* 0x000fe40000011605 */
[----:B------:R-:W-:Y:S02]  /*1ea0*/  SEL R17, R0, R17, !P0 ;  /* 0x0000001100117207 */ /* 0x000fe40004000000 */
[----:B------:R-:W-:Y:S02]  /*1eb0*/  SHF.R.U32.HI R22, RZ, R7, R22 ;  /* 0x00000007ff167219 */ /* 0x000fe40000011616 */
[----:B---3--:R-:W-:-:S02]  /*1ec0*/  ISETP.NE.AND P1, PT, R18, 0x1, PT ;  /* 0x000000011200780c */ /* 0x008fc40003f25270 */
[----:B------:R-:W-:Y:S02]  /*1ed0*/  SEL R5, R8, R5, !P0 ;  /* 0x0000000508057207 */ /* 0x000fe40004000000 */
[----:B------:R-:W-:Y:S02]  /*1ee0*/  SEL R19, R9, R20, !P1 ;  /* 0x0000001409137207 */ /* 0x000fe40004800000 */
[----:B------:R-:W-:Y:S01]  /*1ef0*/  SEL R7, R11, R22, !P1 ;  /* 0x000000160b077207 */ /* 0x000fe20004800000 */
[----:B----4-:R-:W-:-:S04]  /*1f00*/  IMAD.HI.U32 R20, R17, R2, RZ ;  /* 0x0000000211147227 */ /* 0x010fc800078e00ff */
[----:B------:R-:W-:Y:S01]  /*1f10*/  IMAD.HI.U32 R6, R19, R2, RZ ;  /* 0x0000000213067227 */ /* 0x000fe200078e00ff */
[----:B------:R-:W-:-:S04]  /*1f20*/  @P3 SHF.R.U32.HI R17, RZ, R3, R20 ;  /* 0x00000003ff113219 */ /* 0x000fc80000011614 */
[----:B------:R-:W-:Y:S01]  /*1f30*/  @P3 SHF.R.U32.HI R19, RZ, R3, R6 ;  /* 0x00000003ff133219 */ /* 0x000fe20000011606 */
[----:B------:R-:W-:-:S04]  /*1f40*/  IMAD R17, R40, R17, RZ ;  /* 0x0000001128117224 */ /* 0x000fc800078e02ff */
[----:B------:R-:W-:Y:S01]  /*1f50*/  IMAD R6, R40, R19, RZ ;  /* 0x0000001328067224 */ /* 0x000fe200078e02ff */
[C---:B------:R-:W-:Y:S02]  /*1f60*/  ISETP.GE.AND P0, PT, R5.reuse, R17, PT ;  /* 0x000000110500720c */ /* 0x040fe40003f06270 */
[----:B------:R-:W-:Y:S02]  /*1f70*/  IADD3 R17, PT, PT, -R5, RZ, RZ ;  /* 0x000000ff05117210 */ /* 0x000fe40007ffe1ff */
[----:B------:R-:W-:Y:S01]  /*1f80*/  ISETP.GE.OR P0, PT, R7, R6, P0 ;  /* 0x000000060700720c */ /* 0x000fe20000706670 */
[----:B------:R-:W-:-:S04]  /*1f90*/  IMAD.HI.U32 R6, R5, R2, RZ ;  /* 0x0000000205067227 */ /* 0x000fc800078e00ff */
[----:B------:R-:W-:Y:S01]  /*1fa0*/  IMAD R8, R4, R17, R8 ;  /* 0x0000001104087224 */ /* 0x000fe200078e0208 */
[----:B------:R-:W-:-:S04]  /*1fb0*/  SHF.R.U32.HI R6, RZ, R3, R6 ;  /* 0x00000003ff067219 */ /* 0x000fc80000011606 */
[----:B------:R-:W-:-:S03]  /*1fc0*/  SEL R6, R5, R6, !P3 ;  /* 0x0000000605067207 */ /* 0x000fc60005800000 */
[----:B------:R-:W-:-:S04]  /*1fd0*/  @!P0 IMAD.HI.U32 R16, R7, R2, RZ ;  /* 0x0000000207108227 */ /* 0x000fc800078e00ff */
[----:B------:R-:W-:Y:S01]  /*1fe0*/  IMAD.MOV R2, RZ, RZ, -R6 ;  /* 0x000000ffff027224 */ /* 0x000fe200078e0a06 */
[----:B------:R-:W-:-:S03]  /*1ff0*/  @!P0 SHF.R.U32.HI R16, RZ, R3, R16 ;  /* 0x00000003ff108219 */ /* 0x000fc60000011610 */
[----:B------:R-:W-:Y:S01]  /*2000*/  IMAD R2, R40, R2, R5 ;  /* 0x0000000228027224 */ /* 0x000fe200078e0205 */
[----:B------:R-:W-:-:S05]  /*2010*/  @!P0 SEL R3, R7, R16, !P3 ;  /* 0x0000001007038207 */ /* 0x000fca0005800000 */
[--C-:B------:R-:W-:Y:S02]  /*2020*/  @!P0 IMAD.IADD R6, R6, 0x1, -R3.reuse ;  /* 0x0000000106068824 */ /* 0x100fe400078e0a03 */
[----:B------:R-:W-:Y:S01]  /*2030*/  @!P0 IMAD R3, R2, R19, R3 ;  /* 0x0000001302038224 */ /* 0x000fe200078e0203 */
[----:B------:R-:W-:Y:S01]  /*2040*/  IADD3 R2, PT, PT, -R7, RZ, RZ ;  /* 0x000000ff07027210 */ /* 0x000fe20007ffe1ff */
[----:B------:R-:W-:Y:S02]  /*2050*/  @!P0 IMAD R5, R40, R6, R7 ;  /* 0x0000000628058224 */ /* 0x000fe400078e0207 */
[----:B------:R-:W-:Y:S02]  /*2060*/  @!P0 IMAD.MOV.U32 R7, RZ, RZ, R3 ;  /* 0x000000ffff078224 */ /* 0x000fe400078e0003 */
[----:B------:R-:W-:Y:S02]  /*2070*/  IMAD R2, R18, R2, R11 ;  /* 0x0000000212027224 */ /* 0x000fe400078e020b */
[----:B------:R-:W-:-:S02]  /*2080*/  IMAD R8, R5, R4, R8 ;  /* 0x0000000405087224 */ /* 0x000fc400078e0208 */
[----:B------:R-:W-:Y:S02]  /*2090*/  IMAD R11, R7, R18, R2 ;  /* 0x00000012070b7224 */ /* 0x000fe400078e0202 */
.L_x_33:
[----:B------:R-:W1:Y:S02]  /*20a0*/  LDCU UR8, c[0x0][0xb30] ;  /* 0x00016600ff0877ac */ /* 0x000e640008000800 */
[----:B-1----:R-:W-:-:S09]  /*20b0*/  UISETP.NE.AND UP0, UPT, UR8, 0x1, UPT ;  /* 0x000000010800788c */ /* 0x002fd2000bf05270 */
[----:B------:R-:W-:Y:S05]  /*20c0*/  BRA.U UP0, `(.L_x_34) ;  /* 0x0000000100407547 */ /* 0x000fea000b800000 */
[----:B------:R-:W1:Y:S08]  /*20d0*/  LDC.64 R4, c[0x0][0xb10] ;  /* 0x0002c400ff047b82 */ /* 0x000e700000000a00 */
[----:B------:R-:W2:Y:S08]  /*20e0*/  LDC.64 R2, c[0x0][0xb18] ;  /* 0x0002c600ff027b82 */ /* 0x000eb00000000a00 */
[----:B------:R-:W3:Y:S08]  /*20f0*/  LDC R6, c[0x0][0xb20] ;  /* 0x0002c800ff067b82 */ /* 0x000ef00000000800 */
[----:B------:R-:W4:Y:S01]  /*2100*/  LDC R16, c[0x0][0xb0c] ;  /* 0x0002c300ff107b82 */ /* 0x000f220000000800 */
[----:B-1----:R-:W-:-:S05]  /*2110*/  IMAD.HI.U32 R4, R11, R4, RZ ;  /* 0x000000040b047227 */ /* 0x002fca00078e00ff */
[----:B------:R-:W-:Y:S01]  /*2120*/  SHF.R.U32.HI R4, RZ, R5, R4 ;  /* 0x00000005ff047219 */ /* 0x000fe20000011604 */
[----:B--2---:R-:W-:Y:S01]  /*2130*/  IMAD.HI.U32 R3, R8, R3, RZ ;  /* 0x0000000308037227 */ /* 0x004fe200078e00ff */
[----:B------:R-:W-:-:S04]  /*2140*/  ISETP.NE.AND P0, PT, R2, 0x1, PT ;  /* 0x000000010200780c */ /* 0x000fc80003f05270 */
[----:B---3--:R-:W-:-:S04]  /*2150*/  SHF.R.U32.HI R3, RZ, R6, R3 ;  /* 0x00000006ff037219 */ /* 0x008fc80000011603 */
[----:B------:R-:W-:Y:S02]  /*2160*/  SEL R3, R8, R3, !P0 ;  /* 0x0000000308037207 */ /* 0x000fe40004000000 */
[----:B----4-:R-:W-:-:S04]  /*2170*/  ISETP.NE.AND P1, PT, R16, 0x1, PT ;  /* 0x000000011000780c */ /* 0x010fc80003f25270 */
[----:B------:R-:W-:-:S05]  /*2180*/  SEL R4, R11, R4, !P1 ;  /* 0x000000040b047207 */ /* 0x000fca0004800000 */
[----:B------:R-:W-:Y:S02]  /*2190*/  IMAD.IADD R5, R3, 0x1, -R4 ;  /* 0x0000000103057824 */ /* 0x000fe400078e0a04 */
[----:B------:R-:W-:Y:S02]  /*21a0*/  IMAD.IADD R3, R4, 0x1, -R3 ;  /* 0x0000000104037824 */ /* 0x000fe400078e0a03 */
[----:B------:R-:W-:Y:S02]  /*21b0*/  IMAD R11, R5, R16, R11 ;  /* 0x00000010050b7224 */ /* 0x000fe400078e020b */
[----:B------:R-:W-:-:S07]  /*21c0*/  IMAD R8, R3, R2, R8 ;  /* 0x0000000203087224 */ /* 0x000fce00078e0208 */
.L_x_34:
[----:B------:R-:W-:Y:S01]  /*21d0*/  VIADD R14, R14, 0x1 ;  /* 0x000000010e0e7836 */ /* 0x000fe20000000000 */
[----:B------:R-:W-:Y:S01]  /*21e0*/  PLOP3.LUT P1, PT, PT, PT, PT, 0x80, 0x8 ;  /* 0x000000000008781c */ /* 0x000fe20003f2f070 */
[----:B------:R-:W-:Y:S02]  /*21f0*/  IMAD.IADD R97, R11, 0x1, R90 ;  /* 0x000000010b617824 */ /* 0x000fe400078e025a */
[----:B------:R-:W-:Y:S01]  /*2200*/  IMAD.IADD R91, R8, 0x1, R79 ;  /* 0x00000001085b7824 */ /* 0x000fe200078e024f */
[----:B------:R-:W-:-:S04]  /*2210*/  ISETP.NE.AND P0, PT, R14, 0x2, PT ;  /* 0x000000020e00780c */ /* 0x000fc80003f05270 */
[----:B------:R-:W-:Y:S02]  /*2220*/  SEL R2, RZ, 0x1, P0 ;  /* 0x00000001ff027807 */ /* 0x000fe40000000000 */
[----:B------:R-:W-:Y:S02]  /*2230*/  SEL R14, R14, RZ, P0 ;  /* 0x000000ff0e0e7207 */ /* 0x000fe40000000000 */
[----:B------:R-:W-:Y:S01]  /*2240*/  LOP3.LUT R13, R13, R2, RZ, 0x3c, !PT ;  /* 0x000000020d0d7212 */ /* 0x000fe200078e3cff */
[----:B------:R-:W-:Y:S06]  /*2250*/  @P2 BRA `(.L_x_35) ;  /* 0xfffffff000a02947 */ /* 0x000fec000383ffff */
[----:B------:R-:W-:Y:S01]  /*2260*/  UIADD3 UR4, UPT, UPT, UR4, 0x20, URZ ;  /* 0x0000002004047890 */ /* 0x000fe2000fffe0ff */
[----:B------:R-:W-:-:S03]  /*2270*/  SHF.L.U32 R3, R15, 0x1f, RZ ;  /* 0x0000001f0f037819 */ /* 0x000fc600000006ff */
[----:B------:R-:W-:-:S09]  /*2280*/  ULEA UR5, UR6, UR4, 0x3 ;  /* 0x0000000406057291 */ /* 0x000fd2000f8e18ff */
[----:B------:R-:W1:Y:S02]  /*2290*/  SYNCS.PHASECHK.TRANS64.TRYWAIT P0, [UR5], R3 ;  /* 0x00000003ff0075a7 */ /* 0x000e640008001105 */
[----:B-1----:R-:W-:Y:S05]  /*22a0*/  @!P0 BRA `(.L_x_36) ;  /* 0x0000004000048947 */ /* 0x002fea0003800000 */
.L_x_100:
[----:B------:R-:W-:-:S04]  /*22b0*/  UIADD3 UR6, UPT, UPT, UR6, 0x1, URZ ;  /* 0x0000000106067890 */ /* 0x000fc8000fffe0ff */
[----:B------:R-:W-:-:S04]  /*22c0*/  UISETP.NE.AND UP0, UPT, UR6, 0x4, UPT ;  /* 0x000000040600788c */ /* 0x000fc8000bf05270 */
[----:B------:R-:W-:Y:S02]  /*22d0*/  USEL UR7, URZ, 0x1, UP0 ;  /* 0x00000001ff077887 */ /* 0x000fe40008000000 */
[----:B------:R-:W-:-:S04]  /*22e0*/  USEL UR6, UR6, URZ, UP0 ;  /* 0x000000ff06067287 */ /* 0x000fc80008000000 */
[----:B------:R-:W-:Y:S01]  /*22f0*/  ULEA UR5, UR6, UR4, 0x3 ;  /* 0x0000000406057291 */ /* 0x000fe2000f8e18ff */
[----:B------:R-:W-:-:S04]  /*2300*/  LOP3.LUT R2, R15, UR7, RZ, 0x3c, !PT ;  /* 0x000000070f027c12 */ /* 0x000fc8000f8e3cff */
[----:B-1----:R-:W-:-:S04]  /*2310*/  SHF.L.U32 R3, R2, 0x1f, RZ ;  /* 0x0000001f02037819 */ /* 0x002fc800000006ff */
[----:B------:R-:W1:Y:S02]  /*2320*/  SYNCS.PHASECHK.TRANS64.TRYWAIT P0, [UR5], R3 ;  /* 0x00000003ff0075a7 */ /* 0x000e640008001105 */
[----:B-1----:R-:W-:Y:S05]  /*2330*/  @!P0 BRA `(.L_x_37) ;  /* 0x0000003c00f88947 */ /* 0x002fea0003800000 */
.L_x_102:
        /* <DEDUP_REMOVED lines=9> */
.L_x_104:
[----:B------:R-:W-:-:S04]  /*23d0*/  UIADD3 UR6, UPT, UPT, UR6, 0x1, URZ ;  /* 0x0000000106067890 */ /* 0x000fc8000fffe0ff */
[----:B------:R-:W-:-:S04]  /*23e0*/  UISETP.NE.AND UP0, UPT, UR6, 0x4, UPT ;  /* 0x000000040600788c */ /* 0x000fc8000bf05270 */
[----:B------:R-:W-:Y:S02]  /*23f0*/  USEL UR5, URZ, 0x1, UP0 ;  /* 0x00000001ff057887 */ /* 0x000fe40008000000 */
[----:B------:R-:W-:-:S04]  /*2400*/  USEL UR6, UR6, URZ, UP0 ;  /* 0x000000ff06067287 */ /* 0x000fc80008000000 */
[----:B------:R-:W-:Y:S01]  /*2410*/  ULEA UR6, UR6, UR4, 0x3 ;  /* 0x0000000406067291 */ /* 0x000fe2000f8e18ff */
[----:B-1----:R-:W-:-:S04]  /*2420*/  LOP3.LUT R3, R2, UR5, RZ, 0x3c, !PT ;  /* 0x0000000502037c12 */ /* 0x002fc8000f8e3cff */
[----:B------:R-:W-:Y:S01]  /*2430*/  SHF.L.U32 R3, R3, 0x1f, RZ ;  /* 0x0000001f03037819 */ /* 0x000fe200000006ff */
[----:B----4-:R-:W-:-:S07]  /*2440*/  IMAD.U32 R0, RZ, RZ, UR6 ;  /* 0x00000006ff007e24 */ /* 0x010fce000f8e00ff */
.L_x_39:
[----:B-1----:R1:W2:Y:S02]  /*2450*/  SYNCS.PHASECHK.TRANS64.TRYWAIT P0, [R0+URZ], R3 ;  /* 0x00000003000075a7 */ /* 0x0022a400080011ff */
[----:B--2---:R-:W-:Y:S05]  /*2460*/  @!P0 NANOSLEEP.SYNCS 0x989680 ;  /* 0x009896800000895d */ /* 0x004fea0003900000 */
[----:B------:R-:W2:Y:S02]  /*2470*/  @!P0 SYNCS.PHASECHK.TRANS64 P0, [R0+URZ], R3 ;  /* 0x00000003000085a7 */ /* 0x000ea400080010ff */
[----:B--2---:R-:W-:Y:S05]  /*2480*/  @P0 EXIT ;  /* 0x000000000000094d */ /* 0x004fea0003800000 */
[----:B------:R-:W-:Y:S05]  /*2490*/  BRA `(.L_x_39) ;  /* 0xfffffffc00ec7947 */ /* 0x000fea000383ffff */
.L_x_17:
[----:B------:R-:W-:-:S04]  /*24a0*/  UISETP.NE.AND UP1, UPT, UR37, URZ, UPT ;  /* 0x000000ff2500728c */ /* 0x000fc8000bf25270 */
[----:B------:R-:W-:-:S09]  /*24b0*/  UISETP.NE.OR UP1, UPT, UR8, 0x1, UP1 ;  /* 0x000000010800788c */ /* 0x000fd20008f25670 */
[----:B------:R-:W-:Y:S05]  /*24c0*/  BRA.U UP1, `(.L_x_40) ;  /* 0x0000000501487547 */ /* 0x000fea000b800000 */
[----:B------:R-:W-:Y:S01]  /*24d0*/  ISETP.NE.AND P2, PT, R2, RZ, PT ;  /* 0x000000ff0200720c */ /* 0x000fe20003f45270 */
[----:B------:R-:W-:Y:S01]  /*24e0*/  IMAD.MOV.U32 R12, RZ, RZ, 0x1 ;  /* 0x00000001ff0c7424 */ /* 0x000fe200078e00ff */
[----:B------:R-:W-:Y:S02]  /*24f0*/  CS2R R10, SRZ ;  /* 0x00000000000a7805 */ /* 0x000fe4000001ff00 */
[----:B------:R-:W-:Y:S01]  /*2500*/  CS2R R8, SRZ ;  /* 0x0000000000087805 */ /* 0x000fe2000001ff00 */
[----:B------:R-:W-:Y:S01]  /*2510*/  UMOV UR4, 0x400 ;  /* 0x0000040000047882 */ /* 0x000fe20000000000 */
[----:B------:R-:W-:Y:S01]  /*2520*/  UMOV UR6, URZ ;  /* 0x000000ff00067c82 */ /* 0x000fe20008000000 */
[----:B------:R-:W-:-:S12]  /*2530*/  ULEA UR37, UR37, UR4, 0x18 ;  /* 0x0000000425257291 */ /* 0x000fd8000f8ec0ff */
.L_x_44:
[----:B------:R-:W-:Y:S02]  /*2540*/  LEA R0, R8, UR37, 0x3 ;  /* 0x0000002508007c11 */ /* 0x000fe4000f8e18ff */
[----:B------:R-:W-:-:S03]  /*2550*/  SHF.L.U32 R5, R9, 0x1f, RZ ;  /* 0x0000001f09057819 */ /* 0x000fc600000006ff */
[----:B------:R-:W-:Y:S01]  /*2560*/  VIADD R4, R0, 0xd0 ;  /* 0x000000d000047836 */ /* 0x000fe20000000000 */
[----:B------:R-:W1:Y:S02]  /*2570*/  SYNCS.PHASECHK.TRANS64.TRYWAIT P0, [R0+URZ+0xc0], R5 ;  /* 0x0000c005000075a7 */ /* 0x000e6400080011ff */
[----:B-1----:R-:W-:Y:S05]  /*2580*/  @!P0 BRA `(.L_x_41) ;  /* 0x0000003c00948947 */ /* 0x002fea0003800000 */
.L_x_105:
[----:B------:R-:W-:Y:S01]  /*2590*/  ULEA UR5, UR6, UR37, 0x3 ;  /* 0x0000002506057291 */ /* 0x000fe2000f8e18ff */
[----:B------:R-:W-:Y:S02]  /*25a0*/  PRMT R4, RZ, 0x654, R4 ;  /* 0x00000654ff047816 */ /* 0x000fe40000000004 */
[----:B-1----:R-:W-:Y:S01]  /*25b0*/  SHF.L.U32 R5, R12, 0x1f, RZ ;  /* 0x0000001f0c057819 */ /* 0x002fe200000006ff */
[----:B------:R-:W-:Y:S01]  /*25c0*/  UIADD3 UR4, UPT, UPT, UR5, 0x60, URZ ;  /* 0x0000006005047890 */ /* 0x000fe2000fffe0ff */
[----:B------:R1:W-:Y:S05]  /*25d0*/  SYNCS.ARRIVE.TRANS64.RED.A1T0 RZ, [R4+URZ], RZ ;  /* 0x000000ff04ff79a7 */ /* 0x0003ea00081004ff */
[----:B------:R-:W-:Y:S01]  /*25e0*/  IMAD.U32 R7, RZ, RZ, UR4 ;  /* 0x00000004ff077e24 */ /* 0x000fe2000f8e00ff */
[----:B------:R-:W2:Y:S04]  /*25f0*/  SYNCS.PHASECHK.TRANS64.TRYWAIT P0, [UR5+0x70], R5 ;  /* 0x00007005ff0075a7 */ /* 0x000ea80008001105 */
[----:B------:R-:W-:Y:S01]  /*2600*/  PRMT R6, R2, 0x654, R7 ;  /* 0x0000065402067816 */ /* 0x000fe20000000007 */
[----:B-1----:R-:W-:Y:S01]  /*2610*/  @!P2 IMAD.MOV.U32 R4, RZ, RZ, 0x10 ;  /* 0x00000010ff04a424 */ /* 0x002fe200078e00ff */
[----:B--2---:R-:W-:Y:S06]  /*2620*/  @!P0 BRA `(.L_x_42) ;  /* 0x0000003c00808947 */ /* 0x004fec0003800000 */
.L_x_107:
[----:B------:R-:W-:Y:S01]  /*2630*/  ULEA UR4, UR6, UR37, 0x4 ;  /* 0x0000002506047291 */ /* 0x000fe2000f8e20ff */
[----:B------:R-:W-:Y:S01]  /*2640*/  SEL R3, R6, R3, !P2 ;  /* 0x0000000306037207 */ /* 0x000fe20005000000 */
[----:B------:R-:W-:Y:S01]  /*2650*/  UIADD3 UR5, UPT, UPT, UR5, 0x60, URZ ;  /* 0x0000006005057890 */ /* 0x000fe2000fffe0ff */
[----:B-1----:R-:W-:Y:S01]  /*2660*/  LEA R0, R11, UR37, 0x3 ;  /* 0x000000250b007c11 */ /* 0x002fe2000f8e18ff */
[----:B------:R-:W-:Y:S01]  /*2670*/  UIADD3 UR4, UPT, UPT, UR4, 0xf0, URZ ;  /* 0x000000f004047890 */ /* 0x000fe2000fffe0ff */
[----:B------:R-:W-:Y:S01]  /*2680*/  SHF.L.U32 R5, R10, 0x1f, RZ ;  /* 0x0000001f0a057819 */ /* 0x000fe200000006ff */
[----:B------:R1:W-:Y:S01]  /*2690*/  @!P2 SYNCS.ARRIVE.TRANS64.RED RZ, [R3+URZ], R4 ;  /* 0x0000000403ffa9a7 */ /* 0x0003e200080004ff */
[----:B------:R-:W-:Y:S01]  /*26a0*/  UIADD3 UR6, UPT, UPT, UR6, 0x1, URZ ;  /* 0x0000000106067890 */ /* 0x000fe2000fffe0ff */
[----:B------:R-:W-:-:S03]  /*26b0*/  VIADD R8, R8, 0x1 ;  /* 0x0000000108087836 */ /* 0x000fc60000000000 */
[----:B------:R-:W-:Y:S02]  /*26c0*/  UISETP.NE.AND UP0, UPT, UR6, 0x2, UPT ;  /* 0x000000020600788c */ /* 0x000fe4000bf05270 */
[----:B------:R-:W-:Y:S06]  /*26d0*/  UGETNEXTWORKID.BROADCAST [UR4], [UR5] ;  /* 0x00000000040073ca */ /* 0x000fec0008000100 */
[----:B------:R-:W-:Y:S01]  /*26e0*/  USEL UR4, URZ, 0x1, UP0 ;  /* 0x00000001ff047887 */ /* 0x000fe20008000000 */
[----:B------:R-:W-:Y:S01]  /*26f0*/  ISETP.NE.AND P0, PT, R8, 0x2, PT ;  /* 0x000000020800780c */ /* 0x000fe20003f05270 */
[----:B------:R-:W-:Y:S01]  /*2700*/  USEL UR6, UR6, URZ, UP0 ;  /* 0x000000ff06067287 */ /* 0x000fe20008000000 */
[----:B------:R-:W2:Y:S03]  /*2710*/  SYNCS.PHASECHK.TRANS64.TRYWAIT P1, [R0+URZ+0x60], R5 ;  /* 0x00006005000075a7 */ /* 0x000ea600080211ff */
[----:B------:R-:W-:Y:S01]  /*2720*/  LOP3.LUT R12, R12, UR4, RZ, 0x3c, !PT ;  /* 0x000000040c0c7c12 */ /* 0x000fe2000f8e3cff */
[----:B-12---:R-:W-:Y:S07]  /*2730*/  @!P1 BRA `(.L_x_43) ;  /* 0x0000003c00549947 */ /* 0x006fee0003800000 */
.L_x_108:
[C---:B------:R-:W-:Y:S01]  /*2740*/  LEA R4, R11.reuse, UR37, 0x4 ;  /* 0x000000250b047c11 */ /* 0x040fe2000f8e20ff */
[----:B-1----:R-:W-:Y:S01]  /*2750*/  VIADD R0, R0, 0x70 ;  /* 0x0000007000007836 */ /* 0x002fe20000000000 */
[----:B------:R-:W-:Y:S01]  /*2760*/  SEL R8, R8, RZ, P0 ;  /* 0x000000ff08087207 */ /* 0x000fe20000000000 */
[----:B------:R-:W-:-:S03]  /*2770*/  VIADD R11, R11, 0x1 ;  /* 0x000000010b0b7836 */ /* 0x000fc60000000000 */
[----:B------:R-:W1:Y:S01]  /*2780*/  LDS.128 R4, [R4+0xf0] ;  /* 0x0000f00004047984 */ /* 0x000e620000000c00 */
[----:B------:R-:W-:Y:S02]  /*2790*/  PRMT R0, RZ, 0x654, R0 ;  /* 0x00000654ff007816 */ /* 0x000fe40000000000 */
[C---:B------:R-:W-:Y:S01]  /*27a0*/  ISETP.NE.AND P1, PT, R11.reuse, 0x2, PT ;  /* 0x000000020b00780c */ /* 0x040fe20003f25270 */
[----:B------:R-:W-:Y:S01]  /*27b0*/  @!PT LDS RZ, [RZ] ;  /* 0x00000000fffff984 */ /* 0x000fe20000000800 */
[----:B------:R-:W-:Y:S01]  /*27c0*/  @!PT LDS RZ, [RZ] ;  /* 0x00000000fffff984 */ /* 0x000fe20000000800 */
[----:B------:R-:W-:Y:S01]  /*27d0*/  @!PT LDS RZ, [RZ] ;  /* 0x00000000fffff984 */ /* 0x000fe20000000800 */
[----:B------:R-:W-:Y:S01]  /*27e0*/  @!PT LDS RZ, [RZ] ;  /* 0x00000000fffff984 */ /* 0x000fe20000000800 */
[----:B------:R2:W-:Y:S06]  /*27f0*/  MEMBAR.ALL.CTA ;  /* 0x0000000000007992 */ /* 0x0005ec0000008000 */
[----:B--2---:R-:W2:Y:S01]  /*2800*/  FENCE.VIEW.ASYNC.S ;  /* 0x00000000000073c6 */ /* 0x004ea20000000000 */
[----:B------:R-:W-:Y:S01]  /*2810*/  SEL R11, R11, RZ, P1 ;  /* 0x000000ff0b0b7207 */ /* 0x000fe20000800000 */
[----:B--2---:R2:W-:Y:S01]  /*2820*/  SYNCS.ARRIVE.TRANS64.RED.A1T0 RZ, [R0+URZ], RZ ;  /* 0x000000ff00ff79a7 */ /* 0x0045e200081004ff */
[----:B-1----:R-:W-:-:S02]  /*2830*/  LOP3.LUT P3, RZ, R6, 0x1, RZ, 0xc0, !PT ;  /* 0x0000000106ff7812 */ /* 0x002fc4000786c0ff */
[----:B------:R-:W-:-:S04]  /*2840*/  SEL R5, RZ, 0x1, P1 ;  /* 0x00000001ff057807 */ /* 0x000fc80000800000 */
[----:B------:R-:W-:Y:S02]  /*2850*/  LOP3.LUT R10, R10, R5, RZ, 0x3c, !PT ;  /* 0x000000050a0a7212 */ /* 0x000fe400078e3cff */
[----:B--2---:R-:W-:-:S04]  /*2860*/  SEL R0, RZ, 0x1, P0 ;  /* 0x00000001ff007807 */ /* 0x004fc80000000000 */
[----:B------:R-:W-:Y:S01]  /*2870*/  LOP3.LUT R9, R9, R0, RZ, 0x3c, !PT ;  /* 0x0000000009097212 */ /* 0x000fe200078e3cff */
[----:B------:R-:W-:Y:S06]  /*2880*/  @P3 BRA `(.L_x_44) ;  /* 0xfffffffc002c3947 */ /* 0x000fec000383ffff */
[----:B------:R-:W-:Y:S01]  /*2890*/  ULEA UR5, UR6, UR37, 0x3 ;  /* 0x0000002506057291 */ /* 0x000fe2000f8e18ff */
[----:B------:R-:W-:-:S08]  /*28a0*/  SHF.L.U32 R3, R12, 0x1f, RZ ;  /* 0x0000001f0c037819 */ /* 0x000fd000000006ff */
[----:B------:R-:W1:Y:S02]  /*28b0*/  SYNCS.PHASECHK.TRANS64 P0, [UR5+0x70], R3 ;  /* 0x00007003ff0075a7 */ /* 0x000e640008001005 */
[----:B-1----:R-:W-:Y:S05]  /*28c0*/  @P0 BRA `(.L_x_45) ;  /* 0x0000000000080947 */ /* 0x002fea0003800000 */
[----:B------:R-:W1:Y:S02]  /*28d0*/  SYNCS.PHASECHK.TRANS64.TRYWAIT P0, [UR5+0x70], R3 ;  /* 0x00007003ff0075a7 */ /* 0x000e640008001105 */
[----:B-1----:R-:W-:Y:S05]  /*28e0*/  @!P0 BRA `(.L_x_46) ;  /* 0x0000003800fc8947 */ /* 0x002fea0003800000 */
.L_x_45:
[----:B------:R-:W-:-:S04]  /*28f0*/  UIADD3 UR4, UPT, UPT, UR6, 0x1, URZ ;  /* 0x0000000106047890 */ /* 0x000fc8000fffe0ff */
[----:B------:R-:W-:-:S04]  /*2900*/  UISETP.NE.AND UP0, UPT, UR4, 0x2, UPT ;  /* 0x000000020400788c */ /* 0x000fc8000bf05270 */
[----:B------:R-:W-:Y:S02]  /*2910*/  USEL UR7, URZ, 0x1, UP0 ;  /* 0x00000001ff077887 */ /* 0x000fe40008000000 */
[----:B------:R-:W-:-:S04]  /*2920*/  USEL UR4, UR4, URZ, UP0 ;  /* 0x000000ff04047287 */ /* 0x000fc80008000000 */
[----:B------:R-:W-:Y:S01]  /*2930*/  ULEA UR4, UR4, UR37, 0x3 ;  /* 0x0000002504047291 */ /* 0x000fe2000f8e18ff */
[----:B-1----:R-:W-:-:S04]  /*2940*/  LOP3.LUT R3, R12, UR7, RZ, 0x3c, !PT ;  /* 0x000000070c037c12 */ /* 0x002fc8000f8e3cff */
[----:B------:R-:W-:-:S04]  /*2950*/  SHF.L.U32 R0, R3, 0x1f, RZ ;  /* 0x0000001f03007819 */ /* 0x000fc800000006ff */
[----:B------:R-:W1:Y:S02]  /*2960*/  SYNCS.PHASECHK.TRANS64 P0, [UR4+0x70], R0 ;  /* 0x00007000ff0075a7 */ /* 0x000e640008001004 */
[----:B-1----:R-:W-:Y:S05]  /*2970*/  @P0 EXIT ;  /* 0x000000000000094d */ /* 0x002fea0003800000 */
[----:B------:R-:W-:Y:S02]  /*2980*/  SHF.L.U32 R3, R3, 0x1f, RZ ;  /* 0x0000001f03037819 */ /* 0x000fe400000006ff */
[----:B------:R-:W-:-:S07]  /*2990*/  MOV R0, UR4 ;  /* 0x0000000400007c02 */ /* 0x000fce0008000f00 */
.L_x_47:
[----:B-1----:R1:W2:Y:S02]  /*29a0*/  SYNCS.PHASECHK.TRANS64.TRYWAIT P0, [R0+URZ+0x70], R3 ;  /* 0x00007003000075a7 */ /* 0x0022a400080011ff */
[----:B--2---:R-:W-:Y:S05]  /*29b0*/  @!P0 NANOSLEEP.SYNCS 0x989680 ;  /* 0x009896800000895d */ /* 0x004fea0003900000 */
[----:B------:R-:W2:Y:S02]  /*29c0*/  @!P0 SYNCS.PHASECHK.TRANS64 P0, [R0+URZ+0x70], R3 ;  /* 0x00007003000085a7 */ /* 0x000ea400080010ff */
[----:B--2---:R-:W-:Y:S05]  /*29d0*/  @P0 EXIT ;  /* 0x000000000000094d */ /* 0x004fea0003800000 */
[----:B------:R-:W-:Y:S05]  /*29e0*/  BRA `(.L_x_47) ;  /* 0xfffffffc00ec7947 */ /* 0x000fea000383ffff */
.L_x_40:
[----:B------:R-:W-:-:S09]  /*29f0*/  UISETP.NE.AND UP1, UPT, UR8, URZ, UPT ;  /* 0x000000ff0800728c */ /* 0x000fd2000bf25270 */
[----:B------:R-:W-:Y:S05]  /*2a00*/  BRA.U UP1, `(.L_x_48) ;  /* 0x0000000d01cc7547 */ /* 0x000fea000b800000 */
[----:B------:R-:W-:Y:S01]  /*2a10*/  UMOV UR4, 0x40 ;  /* 0x0000004000047882 */ /* 0x000fe20000000000 */
[----:B------:R-:W-:Y:S01]  /*2a20*/  NOP ;  /* 0x0000000000007918 */ /* 0x000fe20000000000 */
[----:B------:R-:W-:Y:S01]  /*2a30*/  ULEA UR4, UR37, UR4, 0x18 ;  /* 0x0000000425047291 */ /* 0x000fe2000f8ec0ff */
[----:B------:R-:W-:Y:S02]  /*2a40*/  UMOV UR5, 0x400 ;  /* 0x0000040000057882 */ /* 0x000fe40000000000 */
[----:B------:R-:W-:-:S06]  /*2a50*/  ULEA UR37, UR37, UR5, 0x18 ;  /* 0x0000000525257291 */ /* 0x000fcc000f8ec0ff */
[----:B------:R-:W1:Y:S02]  /*2a60*/  LDS.U8 R0, [UR4+0x1c] ;  /* 0x00001c04ff007984 */ /* 0x000e640008000000 */
[----:B-1----:R-:W-:-:S13]  /*2a70*/  ISETP.NE.AND P0, PT, R0, RZ, PT ;  /* 0x000000ff0000720c */ /* 0x002fda0003f05270 */
[----:B------:R-:W-:Y:S05]  /*2a80*/  @P0 BRA `(.L_x_49) ;  /* 0x0000000000580947 */ /* 0x000fea0003800000 */
[----:B------:R-:W-:-:S13]  /*2a90*/  ELECT P0, URZ, PT ;  /* 0x0000000000ff782f */ /* 0x000fda0003800000 */
[----:B------:R-:W-:Y:S05]  /*2aa0*/  @!P0 BRA `(.L_x_50) ;  /* 0x0000000000608947 */ /* 0x000fea0003800000 */
[----:B------:R-:W-:Y:S01]  /*2ab0*/  UMOV UR5, 0x10 ;  /* 0x0000001000057882 */ /* 0x000fe20000000000 */
[----:B------:R-:W-:Y:S01]  /*2ac0*/  HFMA2 R0, -RZ, RZ, 0, 5.9604644775390625e-08 ;  /* 0x00000001ff007431 */ /* 0x000fe200000001ff */
[----:B------:R-:W-:-:S03]  /*2ad0*/  MOV R2, 0xffff ;  /* 0x0000ffff00027802 */ /* 0x000fc60000000f00 */
[----:B------:R-:W-:Y:S04]  /*2ae0*/  DEPBAR.LE SB1, 0x36 ;  /* 0x00009d800000791a */ /* 0x000fe80000000000 */
[----:B------:R-:W1:Y:S02]  /*2af0*/  UTCATOMSWS.FIND_AND_SET.ALIGN UP0, UR5, UR5 ;  /* 0x00000005000575e3 */ /* 0x000e640008000800 */
[----:B-1----:R-:W-:Y:S01]  /*2b00*/  MOV R3, UR5 ;  /* 0x0000000500037c02 */ /* 0x002fe20008000f00 */
[----:B------:R-:W-:Y:S06]  /*2b10*/  BRA.U UP0, `(.L_x_51) ;  /* 0x0000000100187547 */ /* 0x000fec000b800000 */
.L_x_52:
[----:B------:R-:W-:Y:S05]  /*2b20*/  NANOSLEEP 0x64 ;  /* 0x000000640000795d */ /* 0x000fea0003800000 */
[----:B------:R-:W-:-:S05]  /*2b30*/  UMOV UR5, 0x10 ;  /* 0x0000001000057882 */ /* 0x000fca0000000000 */
[----:B------:R-:W-:Y:S04]  /*2b40*/  DEPBAR.LE SB1, 0x36 ;  /* 0x00009d800000791a */ /* 0x000fe80000000000 */
[----:B------:R-:W1:Y:S02]  /*2b50*/  UTCATOMSWS.FIND_AND_SET.ALIGN UP0, UR5, UR5 ;  /* 0x00000005000575e3 */ /* 0x000e640008000800 */
[----:B-1----:R-:W-:Y:S01]  /*2b60*/  MOV R3, UR5 ;  /* 0x0000000500037c02 */ /* 0x002fe20008000f00 */
[----:B------:R-:W-:Y:S05]  /*2b70*/  BRA.U !UP0, `(.L_x_52) ;  /* 0xfffffffd08e87547 */ /* 0x000fea000b83ffff */
.L_x_51:
[-C--:B------:R-:W-:Y:S02]  /*2b80*/  SHF.L.U32 R2, R2, R3.reuse, RZ ;  /* 0x0000000302027219 */ /* 0x080fe400000006ff */
[----:B------:R-:W-:Y:S01]  /*2b90*/  SHF.L.U32 R0, R0, R3, RZ ;  /* 0x0000000300007219 */ /* 0x000fe200000006ff */
[----:B------:R-:W-:Y:S02]  /*2ba0*/  IMAD.SHL.U32 R3, R3, 0x20, RZ ;  /* 0x0000002003037824 */ /* 0x000fe400078e00ff */
[----:B------:R1:W-:Y:S04]  /*2bb0*/  ATOMS.OR RZ, [UR4+0x14], R2 ;  /* 0x00001402ffff798c */ /* 0x0003e8000b000004 */
[----:B------:R1:W-:Y:S04]  /*2bc0*/  ATOMS.OR RZ, [UR4+0x18], R0 ;  /* 0x00001800ffff798c */ /* 0x0003e8000b000004 */
[----:B------:R1:W-:Y:S01]  /*2bd0*/  STS [UR37+0x110], R3 ;  /* 0x00011003ff007988 */ /* 0x0003e20008000825 */
[----:B------:R-:W-:Y:S05]  /*2be0*/  BRA `(.L_x_50) ;  /* 0x0000000000107947 */ /* 0x000fea0003800000 */
.L_x_49:
[----:B------:R-:W-:Y:S02]  /*2bf0*/  MOV R0, 0xffffffff ;  /* 0xffffffff00007802 */ /* 0x000fe40000000f00 */
[----:B------:R-:W-:-:S03]  /*2c00*/  MOV R2, 0x2c30 ;  /* 0x00002c3000027802 */ /* 0x000fc60000000f00 */
[----:B------:R1:W-:Y:S04]  /*2c10*/  STS [UR37+0x110], R0 ;  /* 0x00011000ff007988 */ /* 0x0003e80008000825 */
[----:B-1-3-5:R-:W-:Y:S05]  /*2c20*/  CALL.REL.NOINC `($__internal_1_$__cuda_sm10x_tcgen05_guardrail_trap_phase_invalid_during_alloc) ;  /* 0x0000003c00787944 */ /* 0x02afea0003c00000 */
.L_x_50:
[----:B------:R-:W-:Y:S05]  /*2c30*/  WARPSYNC.ALL ;  /* 0x0000000000007948 */ /* 0x000fea0003800000 */
[----:B------:R-:W2:Y:S01]  /*2c40*/  S2UR UR5, SR_CgaCtaId ;  /* 0x00000000000579c3 */ /* 0x000ea20000008800 */
[----:B------:R-:W-:Y:S01]  /*2c50*/  UMOV UR4, 0x400 ;  /* 0x0000040000047882 */ /* 0x000fe20000000000 */
[----:B------:R-:W-:-:S06]  /*2c60*/  NOP ;  /* 0x0000000000007918 */ /* 0x000fcc0000000000 */
[----:B------:R-:W-:Y:S06]  /*2c70*/  BAR.ARV 0x6, 0xa0 ;  /* 0x0182800000007b1d */ /* 0x000fec0000002000 */
[----:B------:R-:W4:Y:S01]  /*2c80*/  LDCU UR7, c[0x0][0x38c] ;  /* 0x00007180ff0777ac */ /* 0x000f220008000800 */
[----:B------:R-:W-:Y:S01]  /*2c90*/  IMAD.MOV.U32 R11, RZ, RZ, 0x1 ;  /* 0x00000001ff0b7424 */ /* 0x000fe200078e00ff */
[----:B------:R-:W-:Y:S01]  /*2ca0*/  CS2R R8, SRZ ;  /* 0x0000000000087805 */ /* 0x000fe2000001ff00 */
[----:B------:R-:W-:Y:S01]  /*2cb0*/  IMAD.MOV.U32 R10, RZ, RZ, RZ ;  /* 0x000000ffff0a7224 */ /* 0x000fe200078e00ff */
[----:B------:R-:W3:Y:S01]  /*2cc0*/  LDCU UR6, c[0x0][0x38c] ;  /* 0x00007180ff0677ac */ /* 0x000ee20008000800 */
[----:B------:R-:W-:Y:S01]  /*2cd0*/  UMOV UR15, URZ ;  /* 0x000000ff000f7c82 */ /* 0x000fe20008000000 */
[----:B------:R-:W-:Y:S01]  /*2ce0*/  UMOV UR14, URZ ;  /* 0x000000ff000e7c82 */ /* 0x000fe20008000000 */
[----:B--2---:R-:W-:Y:S01]  /*2cf0*/  ULEA UR5, UR5, UR4, 0x18 ;  /* 0x0000000405057291 */ /* 0x004fe2000f8ec0ff */
[----:B------:R-:W-:Y:S01]  /*2d00*/  UMOV UR24, 0x0 ;  /* 0x0000000000187882 */ /* 0x000fe20000000000 */
[----:B------:R-:W-:-:S02]  /*2d10*/  UMOV UR25, 0x4100010 ;  /* 0x0410001000197882 */ /* 0x000fc40000000000 */
[----:B------:R-:W-:Y:S02]  /*2d20*/  UIADD3 UR10, UPT, UPT, UR5, 0x2400, URZ ;  /* 0x00002400050a7890 */ /* 0x000fe4000fffe0ff */
[----:B------:R-:W-:Y:S02]  /*2d30*/  UIADD3 UR11, UPT, UPT, UR5, 0xa400, URZ ;  /* 0x0000a400050b7890 */ /* 0x000fe4000fffe0ff */
[----:B----4-:R-:W-:Y:S01]  /*2d40*/  UIADD3 UR7, UPT, UPT, UR7, 0x7f, URZ ;  /* 0x0000007f07077890 */ /* 0x010fe2000fffe0ff */
[----:B-1----:R-:W1:Y:S01]  /*2d50*/  LDS R0, [UR5+0x110] ;  /* 0x00011005ff007984 */ /* 0x002e620008000800 */
[----:B------:R-:W-:Y:S02]  /*2d60*/  USHF.R.U32.HI UR10, URZ, 0x4, UR10 ;  /* 0x00000004ff0a7899 */ /* 0x000fe4000801160a */
[----:B------:R-:W-:Y:S02]  /*2d70*/  USHF.R.S32.HI UR4, URZ, 0x1f, UR7 ;  /* 0x0000001fff047899 */ /* 0x000fe40008011407 */
[----:B------:R-:W-:-:S02]  /*2d80*/  USHF.R.U32.HI UR11, URZ, 0x4, UR11 ;  /* 0x00000004ff0b7899 */ /* 0x000fc4000801160b */
[----:B------:R-:W-:Y:S02]  /*2d90*/  ULEA.HI UR4, UR4, UR7, URZ, 0x7 ;  /* 0x0000000704047291 */ /* 0x000fe4000f8f38ff */
[----:B------:R-:W-:Y:S02]  /*2da0*/  ULOP3.LUT UR10, UR10, 0x3fff, URZ, 0xc0, !UPT ;  /* 0x00003fff0a0a7892 */ /* 0x000fe4000f8ec0ff */
[----:B------:R-:W-:Y:S02]  /*2db0*/  USHF.R.S32.HI UR4, URZ, 0x7, UR4 ;  /* 0x00000007ff047899 */ /* 0x000fe40008011404 */
[----:B------:R-:W-:Y:S02]  /*2dc0*/  ULOP3.LUT UR11, UR11, 0x3fff, URZ, 0xc0, !UPT ;  /* 0x00003fff0b0b7892 */ /* 0x000fe4000f8ec0ff */
[----:B------:R-:W-:Y:S01]  /*2dd0*/  UISETP.LT.AND UP0, UPT, UR4, 0x1, UPT ;  /* 0x000000010400788c */ /* 0x000fe2000bf01270 */
[----:B------:R-:W-:Y:S01]  /*2de0*/  UMOV UR22, 0x0 ;  /* 0x0000000000167882 */ /* 0x000fe20000000000 */
[----:B------:R-:W-:-:S02]  /*2df0*/  UMOV UR23, 0x4100010 ;  /* 0x0410001000177882 */ /* 0x000fc40000000000 */
[----:B------:R-:W-:Y:S02]  /*2e00*/  USEL UR9, UR4, 0x1, !UP0 ;  /* 0x0000000104097887 */ /* 0x000fe4000c000000 */
[----:B------:R-:W-:Y:S02]  /*2e10*/  ULOP3.LUT UR10, UR10, 0x10000, URZ, 0xfc, !UPT ;  /* 0x000100000a0a7892 */ /* 0x000fe4000f8efcff */
[----:B------:R-:W-:Y:S02]  /*2e20*/  ULOP3.LUT UR11, UR11, 0x10000, URZ, 0xfc, !UPT ;  /* 0x000100000b0b7892 */ /* 0x000fe4000f8efcff */
[----:B------:R-:W-:Y:S02]  /*2e30*/  UIADD3 UR9, UPT, UPT, -UR9, URZ, URZ ;  /* 0x000000ff09097290 */ /* 0x000fe4000fffe1ff */
[----:B---3--:R-:W-:Y:S01]  /*2e40*/  UISETP.GE.AND UP3, UPT, UR6, 0x1, UPT ;  /* 0x000000010600788c */ /* 0x008fe2000bf66270 */
[----:B------:R-:W-:Y:S01]  /*2e50*/  UMOV UR20, 0x0 ;  /* 0x0000000000147882 */ /* 0x000fe20000000000 */
[----:B------:R-:W-:Y:S01]  /*2e60*/  UMOV UR21, 0x4100010 ;  /* 0x0410001000157882 */ /* 0x000fe20000000000 */
[----:B------:R-:W-:Y:S01]  /*2e70*/  UMOV UR18, 0x0 ;  /* 0x0000000000127882 */ /* 0x000fe20000000000 */
[----:B------:R-:W-:Y:S01]  /*2e80*/  UMOV UR19, 0x4100010 ;  /* 0x0410001000137882 */ /* 0x000fe20000000000 */
[----:B-1----:R-:W-:-:S15]  /*2e90*/  R2UR UR16, R0 ;  /* 0x00000000001072ca */ /* 0x002fde00000e0000 */
.L_x_59:
[----:B------:R-:W-:Y:S02]  /*2ea0*/  LEA R0, R10, UR5, 0x3 ;  /* 0x000000050a007c11 */ /* 0x000fe4000f8e18ff */
[----:B------:R-:W-:Y:S02]  /*2eb0*/  SHF.L.U32 R5, R9, 0x1f, RZ ;  /* 0x0000001f09057819 */ /* 0x000fe400000006ff */
[----:B------:R-:W-:Y:S01]  /*2ec0*/  PLOP3.LUT P0, PT, PT, PT, UP3, 0x80, 0x8 ;  /* 0x000000000008781c */ /* 0x000fe20003f0f038 */
[----:B------:R-:W-:Y:S01]  /*2ed0*/  VIADD R3, R0, 0x70 ;  /* 0x0000007000037836 */ /* 0x000fe20000000000 */
[----:B-1----:R-:W1:Y:S02]  /*2ee0*/  SYNCS.PHASECHK.TRANS64.TRYWAIT P1, [R0+URZ+0x60], R5 ;  /* 0x00006005000075a7 */ /* 0x002e6400080211ff */
[----:B-1-3--:R-:W-:Y:S09]  /*2ef0*/  @!P1 BRA `(.L_x_53) ;  /* 0x0000003400909947 */ /* 0x00aff20003800000 */
.L_x_110:
[----:B------:R-:W-:Y:S01]  /*2f00*/  LEA R4, R10, UR5, 0x4 ;  /* 0x000000050a047c11 */ /* 0x000fe2000f8e20ff */
[----:B------:R-:W-:Y:S01]  /*2f10*/  @UP3 ULEA UR6, UR14, UR5, 0x3 ;  /* 0x000000050e063291 */ /* 0x000fe2000f8e18ff */
[----:B------:R-:W-:Y:S01]  /*2f20*/  PLOP3.LUT P2, PT, PT, PT, PT, 0x80, 0x8 ;  /* 0x000000000008781c */ /* 0x000fe20003f4f070 */
[----:B------:R-:W-:Y:S01]  /*2f30*/  ULEA UR7, UR15, UR5, 0x3 ;  /* 0x000000050f077291 */ /* 0x000fe2000f8e18ff */
[----:B------:R-:W-:Y:S02]  /*2f40*/  PRMT R3, RZ, 0x654, R3 ;  /* 0x00000654ff037816 */ /* 0x000fe40000000003 */
[----:B-1----:R-:W1:Y:S01]  /*2f50*/  LDS.128 R4, [R4+0xf0] ;  /* 0x0000f00004047984 */ /* 0x002e620000000c00 */
[----:B------:R-:W-:Y:S02]  /*2f60*/  @P0 SHF.L.U32 R2, R8, 0x1f, RZ ;  /* 0x0000001f08020819 */ /* 0x000fe400000006ff */
[----:B------:R-:W-:Y:S01]  /*2f70*/  SHF.L.U32 R0, R11, 0x1f, RZ ;  /* 0x0000001f0b007819 */ /* 0x000fe200000006ff */
[----:B------:R-:W-:Y:S01]  /*2f80*/  @!PT LDS RZ, [RZ] ;  /* 0x00000000fffff984 */ /* 0x000fe20000000800 */
[----:B------:R-:W-:Y:S01]  /*2f90*/  @!PT LDS RZ, [RZ] ;  /* 0x00000000fffff984 */ /* 0x000fe20000000800 */
[----:B------:R-:W-:Y:S01]  /*2fa0*/  @!PT LDS RZ, [RZ] ;  /* 0x00000000fffff984 */ /* 0x000fe20000000800 */
[----:B------:R-:W-:Y:S01]  /*2fb0*/  @!PT LDS RZ, [RZ] ;  /* 0x00000000fffff984 */ /* 0x000fe20000000800 */
[----:B------:R2:W-:Y:S06]  /*2fc0*/  MEMBAR.ALL.CTA ;  /* 0x0000000000007992 */ /* 0x0005ec0000008000 */
[----:B--2---:R-:W2:Y:S02]  /*2fd0*/  FENCE.VIEW.ASYNC.S ;  /* 0x00000000000073c6 */ /* 0x004ea40000000000 */
[----:B--2---:R2:W-:Y:S01]  /*2fe0*/  SYNCS.ARRIVE.TRANS64.RED.A1T0 RZ, [R3+URZ], RZ ;  /* 0x000000ff03ff79a7 */ /* 0x0045e200081004ff */
[----:B------:R2:W3:Y:S01]  /*2ff0*/  @P0 SYNCS.PHASECHK.TRANS64.TRYWAIT P2, [UR6], R2 ;  /* 0x00000002ff0005a7 */ /* 0x0004e20008041106 */
[----:B------:R-:W-:Y:S01]  /*3000*/  ULEA.HI UR6, UR15, UR15, URZ, 0x1 ;  /* 0x0000000f0f067291 */ /* 0x000fe2000f8f08ff */
[----:B-1----:R-:W-:-:S03]  /*3010*/  LOP3.LUT P1, RZ, R6, 0x1, RZ, 0xc0, !PT ;  /* 0x0000000106ff7812 */ /* 0x002fc6000782c0ff */
[----:B------:R-:W-:Y:S02]  /*3020*/  USHF.L.U32 UR8, UR6, 0x5, URZ ;  /* 0x0000000506087899 */ /* 0x000fe400080006ff */
[----:B------:R-:W-:Y:S02]  /*3030*/  ULOP3.LUT UR6, UR6, 0xffe, URZ, 0xc0, !UPT ;  /* 0x00000ffe06067892 */ /* 0x000fe4000f8ec0ff */
[----:B------:R-:W-:Y:S02]  /*3040*/  ULOP3.LUT UR8, UR8, 0xffffffc0, URZ, 0xc0, !UPT ;  /* 0xffffffc008087892 */ /* 0x000fe4000f8ec0ff */
[----:B------:R-:W-:Y:S02]  /*3050*/  UIADD3 UR6, UPT, UPT, -UR6, UR15, URZ ;  /* 0x0000000f06067290 */ /* 0x000fe4000fffe1ff */
[----:B------:R-:W-:Y:S01]  /*3060*/  UIADD3 UR8, UPT, UPT, UR16, UR8, URZ ;  /* 0x0000000810087290 */ /* 0x000fe2000fffe0ff */
[----:B------:R-:W1:Y:S03]  /*3070*/  SYNCS.PHASECHK.TRANS64.TRYWAIT P0, [UR7+0xa0], R0 ;  /* 0x0000a000ff0075a7 */ /* 0x000e660008001107 */
[----:B------:R-:W-:Y:S01]  /*3080*/  ULEA UR8, UR6, UR8, 0x14 ;  /* 0x0000000806087291 */ /* 0x000fe2000f8ea0ff */
[----:B-123--:R-:W-:Y:S11]  /*3090*/  @!P0 BRA `(.L_x_54) ;  /* 0x00000034003c8947 */ /* 0x00eff60003800000 */
.L_x_112:
[----:B------:R-:W-:Y:S01]  /*30a0*/  IADD3 R10, PT, PT, R10, 0x1, RZ ;  /* 0x000000010a0a7810 */ /* 0x000fe20007ffe0ff */
[----:B------:R-:W-:Y:S06]  /*30b0*/  BRA.U !UP3, `(.L_x_55) ;  /* 0x000000010bc07547 */ /* 0x000fec000b800000 */
[----:B------:R-:W-:Y:S01]  /*30c0*/  UPLOP3.LUT UP4, UPT, UPT, UPT, UPT, 0x40, 0x4 ;  /* 0x000000000004789c */ /* 0x000fe20003f8e870 */
[----:B------:R-:W-:Y:S01]  /*30d0*/  UMOV UR13, UR9 ;  /* 0x00000009000d7c82 */ /* 0x000fe20008000000 */
[----:B------:R-:W-:Y:S01]  /*30e0*/  UMOV UR12, UR4 ;  /* 0x00000004000c7c82 */ /* 0x000fe20008000000 */
[----:B------:R-:W-:-:S08]  /*30f0*/  UMOV UR17, UR14 ;  /* 0x0000000e00117c82 */ /* 0x000fd00008000000 */
.L_x_58:
[----:B------:R-:W-:Y:S02]  /*3100*/  UIADD3 UR13, UPT, UPT, UR13, 0x1, URZ ;  /* 0x000000010d0d7890 */ /* 0x000fe4000fffe0ff */
[----:B--2---:R-:W-:Y:S02]  /*3110*/  ULEA UR6, UR17, UR5, 0x3 ;  /* 0x0000000511067291 */ /* 0x004fe4000f8e18ff */
[----:B------:R-:W-:Y:S01]  /*3120*/  UISETP.NE.AND UP0, UPT, UR13, URZ, UPT ;  /* 0x000000ff0d00728c */ /* 0x000fe2000bf05270 */
[----:B---3--:R-:W-:Y:S10]  /*3130*/  @P2 BRA `(.L_x_56) ;  /* 0x00000000000c2947 */ /* 0x008ff40003800000 */
[----:B-1----:R-:W-:Y:S04]  /*3140*/  SHF.L.U32 R3, R8, 0x1f, RZ ;  /* 0x0000001f08037819 */ /* 0x002fe800000006ff */
[----:B------:R-:W1:Y:S02]  /*3150*/  SYNCS.PHASECHK.TRANS64.TRYWAIT P0, [UR6], R3 ;  /* 0x00000003ff0075a7 */ /* 0x000e640008001106 */
[----:B-1----:R-:W-:Y:S05]  /*3160*/  @!P0 BRA `(.L_x_57) ;  /* 0x0000003400208947 */ /* 0x002fea0003800000 */
.L_x_56:
[----:B------:R-:W-:Y:S01]  /*3170*/  UISETP.NE.AND UP1, UPT, UR12, 0x1, UPT ;  /* 0x000000010c00788c */ /* 0x000fe2000bf25270 */
[----:B------:R-:W-:Y:S01]  /*3180*/  PLOP3.LUT P2, PT, PT, PT, PT, 0x80, 0x8 ;  /* 0x000000000008781c */ /* 0x000fe20003f4f070 */
[----:B------:R-:W-:Y:S02]  /*3190*/  UIADD3 UR14, UPT, UPT, UR17, 0x1, URZ ;  /* 0x00000001110e7890 */ /* 0x000fe4000fffe0ff */
[----:B------:R-:W-:Y:S02]  /*31a0*/  ULEA UR28, UR17, UR11, 0x9 ;  /* 0x0000000b111c7291 */ /* 0x000fe4000f8e48ff */
[----:B------:R-:W-:Y:S01]  /*31b0*/  UISETP.NE.AND UP2, UPT, UR14, 0x4, UPT ;  /* 0x000000040e00788c */ /* 0x000fe2000bf45270 */
[----:B------:R-:W-:Y:S01]  /*31c0*/  PLOP3.LUT P0, PT, PT, PT, UP1, 0x80, 0x8 ;  /* 0x000000000008781c */ /* 0x000fe20003f0f018 */
[----:B------:R-:W-:Y:S02]  /*31d0*/  UIADD3 UR40, UPT, UPT, UR28, 0x2, URZ ;  /* 0x000000021c287890 */ /* 0x000fe4000fffe0ff */
[----:B------:R-:W-:Y:S02]  /*31e0*/  USEL UR27, URZ, 0x1, UP2 ;  /* 0x00000001ff1b7887 */ /* 0x000fe40009000000 */
[----:B------:R-:W-:Y:S02]  /*31f0*/  USEL UR14, UR14, URZ, UP2 ;  /* 0x000000ff0e0e7287 */ /* 0x000fe40009000000 */
[----:B------:R-:W-:Y:S02]  /*3200*/  UIADD3 UR36, UPT, UPT, UR28, 0x4, URZ ;  /* 0x000000041c247890 */ /* 0x000fe4000fffe0ff */
[----:B------:R-:W-:Y:S01]  /*3210*/  @UP1 ULEA UR26, UR14, UR5, 0x3 ;  /* 0x000000050e1a1291 */ /* 0x000fe2000f8e18ff */
[----:B------:R-:W-:Y:S01]  /*3220*/  LOP3.LUT R8, R8, UR27, RZ, 0x3c, !PT ;  /* 0x0000001b08087c12 */ /* 0x000fe2000f8e3cff */
[----:B------:R-:W-:Y:S02]  /*3230*/  UIADD3 UR32, UPT, UPT, UR28, 0x6, URZ ;  /* 0x000000061c207890 */ /* 0x000fe4000fffe0ff */
[----:B------:R-:W-:Y:S01]  /*3240*/  UIADD3 UR6, UPT, UPT, UR6, 0x20, URZ ;  /* 0x0000002006067890 */ /* 0x000fe2000fffe0ff */
[----:B-1----:R-:W-:Y:S01]  /*3250*/  @P0 SHF.L.U32 R0, R8, 0x1f, RZ ;  /* 0x0000001f08000819 */ /* 0x002fe200000006ff */
[----:B------:R-:W-:Y:S01]  /*3260*/  UIADD3 UR12, UPT, UPT, UR12, -0x1, URZ ;  /* 0xffffffff0c0c7890 */ /* 0x000fe2000fffe0ff */
[----:B------:R-:W-:Y:S02]  /*3270*/  UMOV UR29, 0x40004040 ;  /* 0x40004040001d7882 */ /* 0x000fe40000000000 */
[----:B------:R2:W3:Y:S01]  /*3280*/  @P0 SYNCS.PHASECHK.TRANS64.TRYWAIT P2, [UR26], R0 ;  /* 0x00000000ff0005a7 */ /* 0x0004e2000804111a */
[----:B------:R-:W-:Y:S01]  /*3290*/  ULEA UR26, UR17, UR10, 0x9 ;  /* 0x0000000a111a7291 */ /* 0x000fe2000f8e48ff */
[----:B------:R-:W-:Y:S01]  /*32a0*/  UMOV UR27, 0x40004040 ;  /* 0x40004040001b7882 */ /* 0x000fe20000000000 */
[----:B------:R-:W-:Y:S02]  /*32b0*/  UMOV UR41, 0x40004040 ;  /* 0x4000404000297882 */ /* 0x000fe40000000000 */
[----:B------:R-:W-:Y:S02]  /*32c0*/  UIADD3 UR38, UPT, UPT, UR26, 0x2, URZ ;  /* 0x000000021a267890 */ /* 0x000fe4000fffe0ff */
[----:B------:R-:W-:Y:S02]  /*32d0*/  UIADD3 UR34, UPT, UPT, UR26, 0x4, URZ ;  /* 0x000000041a227890 */ /* 0x000fe4000fffe0ff */
[----:B------:R-:W-:Y:S01]  /*32e0*/  UIADD3 UR30, UPT, UPT, UR26, 0x6, URZ ;  /* 0x000000061a1e7890 */ /* 0x000fe2000fffe0ff */
[----:B------:R2:W-:Y:S01]  /*32f0*/  UTCQMMA gdesc[UR26], gdesc[UR28], tmem[UR8], tmem[UR24], idesc[UR25], UP4 ;  /* 0x00ff181c1a0075ea */ /* 0x0005e2000a000308 */
[----:B------:R-:W-:Y:S01]  /*3300*/  UPLOP3.LUT UP4, UPT, UPT, UPT, UPT, 0x80, 0x8 ;  /* 0x000000000008789c */ /* 0x000fe20003f8f070 */
[----:B------:R-:W-:Y:S01]  /*3310*/  UMOV UR39, 0x40004040 ;  /* 0x4000404000277882 */ /* 0x000fe20000000000 */
[----:B------:R-:W-:Y:S01]  /*3320*/  UMOV UR37, 0x40004040 ;  /* 0x4000404000257882 */ /* 0x000fe20000000000 */
[----:B------:R2:W-:Y:S01]  /*3330*/  UTCQMMA gdesc[UR38], gdesc[UR40], tmem[UR8], tmem[UR22], idesc[UR23], UPT ;  /* 0x00ff1628260075ea */ /* 0x0005e2000b800308 */
[----:B------:R-:W-:Y:S01]  /*3340*/  UMOV UR35, 0x40004040 ;  /* 0x4000404000237882 */ /* 0x000fe20000000000 */
[----:B------:R-:W-:Y:S01]  /*3350*/  UMOV UR33, 0x40004040 ;  /* 0x4000404000217882 */ /* 0x000fe20000000000 */
[----:B------:R-:W-:Y:S01]  /*3360*/  UMOV UR31, 0x40004040 ;  /* 0x40004040001f7882 */ /* 0x000fe20000000000 */
[----:B------:R2:W-:Y:S01]  /*3370*/  UTCQMMA gdesc[UR34], gdesc[UR36], tmem[UR8], tmem[UR20], idesc[UR21], UPT ;  /* 0x00ff1424220075ea */ /* 0x0005e2000b800308 */
[----:B------:R2:W-:Y:S01]  /*3380*/  UTCQMMA gdesc[UR30], gdesc[UR32], tmem[UR8], tmem[UR18], idesc[UR19], UPT ;  /* 0x00ff12201e0075ea */ /* 0x0005e2000b800308 */
[----:B------:R2:W-:Y:S01]  /*3390*/  UTCBAR [UR6], URZ ;  /* 0x000000ff060073e9 */ /* 0x0005e200080000ff */
[----:B------:R-:W-:Y:S01]  /*33a0*/  UMOV UR17, UR14 ;  /* 0x0000000e00117c82 */ /* 0x000fe20008000000 */
[----:B------:R-:W-:Y:S05]  /*33b0*/  BRA.U UP0, `(.L_x_58) ;  /* 0xfffffffd00507547 */ /* 0x000fea000b83ffff */
.L_x_55:
[----:B------:R-:W-:Y:S01]  /*33c0*/  UIADD3 UR15, UPT, UPT, UR15, 0x1, URZ ;  /* 0x000000010f0f7890 */ /* 0x000fe2000fffe0ff */
[C---:B------:R-:W-:Y:S01]  /*33d0*/  ISETP.NE.AND P0, PT, R10.reuse, 0x2, PT ;  /* 0x000000020a00780c */ /* 0x040fe20003f05270 */
[----:B------:R-:W-:Y:S02]  /*33e0*/  UIADD3 UR7, UPT, UPT, UR7, 0x80, URZ ;  /* 0x0000008007077890 */ /* 0x000fe4000fffe0ff */
[----:B------:R-:W-:Y:S01]  /*33f0*/  UISETP.NE.AND UP0, UPT, UR15, 0x4, UPT ;  /* 0x000000040f00788c */ /* 0x000fe2000bf05270 */
[----:B-12---:R-:W-:Y:S02]  /*3400*/  SEL R0, RZ, 0x1, P0 ;  /* 0x00000001ff007807 */ /* 0x006fe40000000000 */
[----:B------:R-:W-:Y:S01]  /*3410*/  SEL R10, R10, RZ, P0 ;  /* 0x000000ff0a0a7207 */ /* 0x000fe20000000000 */
[----:B------:R-:W-:Y:S01]  /*3420*/  USEL UR6, URZ, 0x1, UP0 ;  /* 0x00000001ff067887 */ /* 0x000fe20008000000 */
[----:B------:R-:W-:Y:S01]  /*3430*/  LOP3.LUT R9, R9, R0, RZ, 0x3c, !PT ;  /* 0x0000000009097212 */ /* 0x000fe200078e3cff */
[----:B------:R-:W-:Y:S01]  /*3440*/  USEL UR15, UR15, URZ, UP0 ;  /* 0x000000ff0f0f7287 */ /* 0x000fe20008000000 */
[----:B------:R1:W-:Y:S03]  /*3450*/  UTCBAR [UR7], URZ ;  /* 0x000000ff070073e9 */ /* 0x0003e600080000ff */
[----:B------:R-:W-:Y:S01]  /*3460*/  LOP3.LUT R11, R11, UR6, RZ, 0x3c, !PT ;  /* 0x000000060b0b7c12 */ /* 0x000fe2000f8e3cff */
[----:B------:R-:W-:Y:S07]  /*3470*/  @P1 BRA `(.L_x_59) ;  /* 0xfffffff800881947 */ /* 0x000fee000383ffff */
[----:B------:R-:W2:Y:S01]  /*3480*/  S2UR UR4, SR_CgaCtaId ;  /* 0x00000000000479c3 */ /* 0x000ea20000008800 */
[----:B------:R-:W-:Y:S01]  /*3490*/  ELECT P0, URZ, PT ;  /* 0x0000000000ff782f */ /* 0x000fe20003800000 */
[----:B------:R-:W-:Y:S01]  /*34a0*/  IMAD.MOV.U32 R0, RZ, RZ, 0x1 ;  /* 0x00000001ff007424 */ /* 0x000fe200078e00ff */
[----:B------:R-:W-:Y:S01]  /*34b0*/  UIADD3 UR5, UPT, UPT, UR5, 0xa0, URZ ;  /* 0x000000a005057890 */ /* 0x000fe2000fffe0ff */
[----:B------:R-:W-:Y:S01]  /*34c0*/  SHF.L.U32 R3, R11, 0x1f, RZ ;  /* 0x0000001f0b037819 */ /* 0x000fe200000006ff */
[----:B------:R-:W-:-:S03]  /*34d0*/  UMOV UR6, 0x40 ;  /* 0x0000004000067882 */ /* 0x000fc60000000000 */
[----:B------:R-:W-:Y:S01]  /*34e0*/  UVIRTCOUNT.DEALLOC.SMPOOL 0x80 ;  /* 0x000000800000784c */ /* 0x000fe20000000000 */
[----:B--2---:R-:W-:Y:S02]  /*34f0*/  ULEA UR4, UR4, UR6, 0x18 ;  /* 0x0000000604047291 */ /* 0x004fe4000f8ec0ff */
[----:B------:R-:W-:-:S07]  /*3500*/  ULEA UR6, UR15, UR5, 0x3 ;  /* 0x000000050f067291 */ /* 0x000fce000f8e18ff */
[----:B------:R2:W-:Y:S02]  /*3510*/  @P0 STS.U8 [UR4+0x1c], R0 ;  /* 0x00001c00ff000988 */ /* 0x0005e40008000004 */
[----:B------:R-:W4:Y:S02]  /*3520*/  SYNCS.PHASECHK.TRANS64.TRYWAIT P0, [UR6], R3 ;  /* 0x00000003ff0075a7 */ /* 0x000f240008001106 */
[----:B--2-4-:R-:W-:Y:S05]  /*3530*/  @!P0 BRA `(.L_x_60) ;  /* 0x0000003000448947 */ /* 0x014fea0003800000 */
.L_x_115:
[----:B-1----:R-:W-:-:S04]  /*3540*/  UIADD3 UR7, UPT, UPT, UR15, 0x1, URZ ;  /* 0x000000010f077890 */ /* 0x002fc8000fffe0ff */
[----:B------:R-:W-:-:S04]  /*3550*/  UISETP.NE.AND UP0, UPT, UR7, 0x4, UPT ;  /* 0x000000040700788c */ /* 0x000fc8000bf05270 */
[----:B------:R-:W-:Y:S02]  /*3560*/  USEL UR8, URZ, 0x1, UP0 ;  /* 0x00000001ff087887 */ /* 0x000fe40008000000 */
[----:B------:R-:W-:-:S04]  /*3570*/  USEL UR7, UR7, URZ, UP0 ;  /* 0x000000ff07077287 */ /* 0x000fc80008000000 */
[----:B------:R-:W-:Y:S01]  /*3580*/  ULEA UR6, UR7, UR5, 0x3 ;  /* 0x0000000507067291 */ /* 0x000fe2000f8e18ff */
[----:B------:R-:W-:-:S04]  /*3590*/  LOP3.LUT R2, R11, UR8, RZ, 0x3c, !PT ;  /* 0x000000080b027c12 */ /* 0x000fc8000f8e3cff */
[----:B--2---:R-:W-:-:S04]  /*35a0*/  SHF.L.U32 R3, R2, 0x1f, RZ ;  /* 0x0000001f02037819 */ /* 0x004fc800000006ff */
[----:B------:R-:W1:Y:S02]  /*35b0*/  SYNCS.PHASECHK.TRANS64.TRYWAIT P0, [UR6], R3 ;  /* 0x00000003ff0075a7 */ /* 0x000e640008001106 */
[----:B-1----:R-:W-:Y:S05]  /*35c0*/  @!P0 BRA `(.L_x_61) ;  /* 0x0000003000388947 */ /* 0x002fea0003800000 */
.L_x_117:
        /* <DEDUP_REMOVED lines=9> */
.L_x_119:
[----:B------:R-:W-:-:S04]  /*3660*/  UIADD3 UR7, UPT, UPT, UR7, 0x1, URZ ;  /* 0x0000000107077890 */ /* 0x000fc8000fffe0ff */
[----:B------:R-:W-:-:S04]  /*3670*/  UISETP.NE.AND UP0, UPT, UR7, 0x4, UPT ;  /* 0x000000040700788c */ /* 0x000fc8000bf05270 */
[----:B------:R-:W-:Y:S02]  /*3680*/  USEL UR6, URZ, 0x1, UP0 ;  /* 0x00000001ff067887 */ /* 0x000fe40008000000 */
[----:B------:R-:W-:-:S04]  /*3690*/  USEL UR7, UR7, URZ, UP0 ;  /* 0x000000ff07077287 */ /* 0x000fc80008000000 */
[----:B------:R-:W-:Y:S01]  /*36a0*/  ULEA UR7, UR7, UR5, 0x3 ;  /* 0x0000000507077291 */ /* 0x000fe2000f8e18ff */
[----:B-1----:R-:W-:-:S04]  /*36b0*/  LOP3.LUT R3, R2, UR6, RZ, 0x3c, !PT ;  /* 0x0000000602037c12 */ /* 0x002fc8000f8e3cff */
[----:B------:R-:W-:-:S04]  /*36c0*/  SHF.L.U32 R3, R3, 0x1f, RZ ;  /* 0x0000001f03037819 */ /* 0x000fc800000006ff */
[----:B------:R-:W1:Y:S02]  /*36d0*/  SYNCS.PHASECHK.TRANS64.TRYWAIT P0, [UR7], R3 ;  /* 0x00000003ff0075a7 */ /* 0x000e640008001107 */
[----:B-1----:R-:W-:Y:S05]  /*36e0*/  @!P0 BRA `(.L_x_63) ;  /* 0x0000003000208947 */ /* 0x002fea0003800000 */
.L_x_121:
[----:B------:R-:W-:Y:S01]  /*36f0*/  NOP ;  /* 0x0000000000007918 */ /* 0x000fe20000000000 */
[----:B-1----:R-:W1:Y:S01]  /*3700*/  LDS R0, [UR4+0x14] ;  /* 0x00001404ff007984 */ /* 0x002e620008000800 */
[----:B------:R-:W-:Y:S01]  /*3710*/  ULOP3.LUT UR6, UR16, 0xffff, URZ, 0xc0, !UPT ;  /* 0x0000ffff10067892 */ /* 0x000fe2000f8ec0ff */
[----:B------:R-:W-:Y:S01]  /*3720*/  UMOV UR8, 0xffff ;  /* 0x0000ffff00087882 */ /* 0x000fe20000000000 */
[----:B------:R-:W-:Y:S02]  /*3730*/  UMOV UR5, 0x1 ;  /* 0x0000000100057882 */ /* 0x000fe40000000000 */
[----:B------:R-:W-:-:S04]  /*3740*/  USHF.R.U32.HI UR6, URZ, 0x5, UR6 ;  /* 0x00000005ff067899 */ /* 0x000fc80008011606 */
[----:B------:R-:W-:Y:S02]  /*3750*/  USHF.L.U32 UR8, UR8, UR6, URZ ;  /* 0x0000000608087299 */ /* 0x000fe400080006ff */
[----:B------:R-:W-:-:S04]  /*3760*/  USHF.L.U32 UR5, UR5, UR6, URZ ;  /* 0x0000000605057299 */ /* 0x000fc800080006ff */
[----:B-1----:R-:W-:-:S04]  /*3770*/  LOP3.LUT R0, R0, UR8, RZ, 0xc0, !PT ;  /* 0x0000000800007c12 */ /* 0x002fc8000f8ec0ff */
[----:B------:R-:W-:-:S13]  /*3780*/  ISETP.NE.AND P0, PT, R0, UR8, PT ;  /* 0x0000000800007c0c */ /* 0x000fda000bf05270 */
[----:B------:R-:W-:Y:S05]  /*3790*/  @P0 BRA `(.L_x_64) ;  /* 0x0000000000580947 */ /* 0x000fea0003800000 */
[----:B------:R-:W1:Y:S02]  /*37a0*/  LDS R0, [UR4+0x18] ;  /* 0x00001804ff007984 */ /* 0x000e640008000800 */
[----:B-1----:R-:W-:-:S04]  /*37b0*/  LOP3.LUT R0, R0, UR5, RZ, 0xc0, !PT ;  /* 0x0000000500007c12 */ /* 0x002fc8000f8ec0ff */
[----:B------:R-:W-:-:S13]  /*37c0*/  ISETP.NE.AND P0, PT, R0, UR5, PT ;  /* 0x0000000500007c0c */ /* 0x000fda000bf05270 */
[----:B------:R-:W-:Y:S05]  /*37d0*/  @P0 BRA `(.L_x_65) ;  /* 0x00000000003c0947 */ /* 0x000fea0003800000 */
[----:B------:R-:W1:Y:S01]  /*37e0*/  S2R R2, SR_LANEID ;  /* 0x0000000000027919 */ /* 0x000e620000000000 */
[----:B------:R-:W-:Y:S01]  /*37f0*/  ULOP3.LUT UR8, URZ, UR8, URZ, 0x33, !UPT ;  /* 0x00000008ff087292 */ /* 0x000fe2000f8e33ff */
[----:B------:R-:W-:Y:S01]  /*3800*/  LOP3.LUT R4, RZ, UR5, RZ, 0x33, !PT ;  /* 0x00000005ff047c12 */ /* 0x000fe2000f8e33ff */
[----:B------:R-:W-:Y:S02]  /*3810*/  VOTEU.ANY UR7, UPT, PT ;  /* 0x0000000000077886 */ /* 0x000fe400038e0100 */
[----:B------:R-:W-:Y:S01]  /*3820*/  UFLO.U32 UR7, UR7 ;  /* 0x00000007000772bd */ /* 0x000fe200080e0000 */
[----:B------:R-:W2:Y:S01]  /*3830*/  REDUX UR5, R4 ;  /* 0x00000000040573c4 */ /* 0x000ea20000000000 */
[----:B------:R-:W-:-:S06]  /*3840*/  IMAD.U32 R0, RZ, RZ, UR8 ;  /* 0x00000008ff007e24 */ /* 0x000fcc000f8e00ff */
[----:B------:R4:W-:Y:S01]  /*3850*/  UTCATOMSWS.AND URZ, UR8 ;  /* 0x0000000800ff79e3 */ /* 0x0009e20008000000 */
[----:B------:R-:W3:Y:S01]  /*3860*/  REDUX UR6, R0 ;  /* 0x00000000000673c4 */ /* 0x000ee20000000000 */
[----:B-1----:R-:W-:Y:S01]  /*3870*/  ISETP.EQ.U32.AND P0, PT, R2, UR7, PT ;  /* 0x0000000702007c0c */ /* 0x002fe2000bf02070 */
[----:B--2---:R-:W-:Y:S01]  /*3880*/  IMAD.U32 R2, RZ, RZ, UR5 ;  /* 0x00000005ff027e24 */ /* 0x004fe2000f8e00ff */
[----:B---3--:R-:W-:-:S11]  /*3890*/  MOV R3, UR6 ;  /* 0x0000000600037c02 */ /* 0x008fd60008000f00 */
[----:B------:R4:W-:Y:S04]  /*38a0*/  @P0 ATOMS.AND RZ, [UR4+0x14], R3 ;  /* 0x00001403ffff098c */ /* 0x0009e8000a800004 */
[----:B------:R4:W-:Y:S01]  /*38b0*/  @P0 ATOMS.AND RZ, [UR4+0x18], R2 ;  /* 0x00001802ffff098c */ /* 0x0009e2000a800004 */
[----:B------:R-:W-:Y:S05]  /*38c0*/  BRA `(.L_x_66) ;  /* 0x0000000000147947 */ /* 0x000fea0003800000 */
.L_x_65:
[----:B------:R-:W-:Y:S02]  /*38d0*/  MOV R2, 0x38f0 ;  /* 0x000038f000027802 */ /* 0x000fe40000000f00 */
[----:B---3-5:R-:W-:Y:S05]  /*38e0*/  CALL.REL.NOINC `($__internal_0_$__cuda_sm10x_tcgen05_guardrail_trap_col_being_dealloced_not_returned_by_alloc) ;  /* 0x00000030003c7944 */ /* 0x028fea0003c00000 */
[----:B------:R-:W-:Y:S05]  /*38f0*/  BRA `(.L_x_66) ;  /* 0x0000000000087947 */ /* 0x000fea0003800000 */
.L_x_64:
[----:B------:R-:W-:Y:S02]  /*3900*/  MOV R2, 0x3920 ;  /* 0x0000392000027802 */ /* 0x000fe40000000f00 */
[----:B---3-5:R-:W-:Y:S05]  /*3910*/  CALL.REL.NOINC `($__internal_2_$__cuda_sm10x_tcgen05_guardrail_trap_unallocated_columns_being_dealloced) ;  /* 0x0000003000487944 */ /* 0x028fea0003c00000 */
.L_x_66:
[----:B------:R-:W-:Y:S01]  /*3920*/  NOP ;  /* 0x0000000000007918 */ /* 0x000fe20000000000 */
[----:B----4-:R-:W-:Y:S05]  /*3930*/  EXIT ;  /* 0x000000000000794d */ /* 0x010fea0003800000 */
.L_x_48:
[----:B------:R-:W-:-:S09]  /*3940*/  UISETP.NE.OR UP2, UPT, UR8, 0x3, !UP2 ;  /* 0x000000030800788c */ /* 0x000fd2000d745670 */
[----:B------:R-:W-:Y:S05]  /*3950*/  BRA.U UP2, `(.L_x_67) ;  /* 0x0000000902c87547 */ /* 0x000fea000b800000 */
[----:B------:R-:W1:Y:S01]  /*3960*/  LDCU.64 UR6, c[0x0][0x888] ;  /* 0x00011100ff0677ac */ /* 0x000e620008000a00 */
[----:B------:R-:W2:Y:S01]  /*3970*/  LDC R0, c[0x0][0xb30] ;  /* 0x0002cc00ff007b82 */ /* 0x000ea20000000800 */
[----:B------:R-:W-:Y:S01]  /*3980*/  IMAD.MOV.U32 R30, RZ, RZ, 0x1 ;  /* 0x00000001ff1e7424 */ /* 0x000fe200078e00ff */
[----:B------:R-:W-:Y:S01]  /*3990*/  CS2R R28, SRZ ;  /* 0x00000000001c7805 */ /* 0x000fe2000001ff00 */
[----:B------:R-:W4:Y:S01]  /*39a0*/  LDCU.64 UR4, c[0x0][0x890] ;  /* 0x00011200ff0477ac */ /* 0x000f220008000a00 */
[----:B------:R-:W-:Y:S01]  /*39b0*/  IMAD.MOV.U32 R25, RZ, RZ, 0x1000 ;  /* 0x00001000ff197424 */ /* 0x000fe200078e00ff */
[----:B------:R-:W-:-:S03]  /*39c0*/  UMOV UR8, 0x400 ;  /* 0x0000040000087882 */ /* 0x000fc60000000000 */
[----:B------:R-:W3:Y:S01]  /*39d0*/  LDC R19, c[0x0][0x370] ;  /* 0x0000dc00ff137b82 */ /* 0x000ee20000000800 */
[----:B------:R-:W-:-:S07]  /*39e0*/  UPLOP3.LUT UP1, UPT, UPT, UPT, UPT, 0x40, 0x4 ;  /* 0x000000000004789c */ /* 0x000fce0003f2e870 */
[----:B------:R-:W3:Y:S01]  /*39f0*/  LDC R2, c[0x0][0xb0c] ;  /* 0x0002c300ff027b82 */ /* 0x000ee20000000800 */
[----:B-1----:R-:W-:Y:S02]  /*3a00*/  UISETP.NE.U32.AND UP2, UPT, UR6, URZ, UPT ;  /* 0x000000ff0600728c */ /* 0x002fe4000bf45070 */
[----:B------:R-:W-:Y:S02]  /*3a10*/  ULEA UR6, UR37, UR8, 0x18 ;  /* 0x0000000825067291 */ /* 0x000fe4000f8ec0ff */
[----:B------:R-:W-:Y:S02]  /*3a20*/  UISETP.NE.AND.EX UP2, UPT, UR7, URZ, UPT, UP2 ;  /* 0x000000ff0700728c */ /* 0x000fe4000bf45320 */
[----:B------:R-:W-:Y:S01]  /*3a30*/  UIADD3 UR7, UPT, UPT, UR6, 0x40, URZ ;  /* 0x0000004006077890 */ /* 0x000fe2000fffe0ff */
[----:B------:R-:W1:Y:S01]  /*3a40*/  LDC R18, c[0x0][0xb20] ;  /* 0x0002c800ff127b82 */ /* 0x000e620000000800 */
[----:B----4-:R-:W-:Y:S01]  /*3a50*/  UISETP.NE.U32.AND UP3, UPT, UR4, URZ, UPT ;  /* 0x000000ff0400728c */ /* 0x010fe2000bf65070 */
[----:B--2---:R-:W-:Y:S01]  /*3a60*/  ISETP.NE.AND P1, PT, R0, 0x1, PT ;  /* 0x000000010000780c */ /* 0x004fe20003f25270 */
[----:B------:R-:W-:-:S02]  /*3a70*/  UPRMT UR37, UR37, 0x654, UR7 ;  /* 0x0000065425257896 */ /* 0x000fc40008000007 */
[----:B------:R-:W-:-:S03]  /*3a80*/  UISETP.NE.AND.EX UP3, UPT, UR5, URZ, UPT, UP3 ;  /* 0x000000ff0500728c */ /* 0x000fc6000bf65330 */
[----:B------:R-:W2:Y:S08]  /*3a90*/  LDC.64 R32, c[0x0][0x348] ;  /* 0x0000d200ff207b82 */ /* 0x000eb00000000a00 */
[----:B------:R-:W4:Y:S08]  /*3aa0*/  LDC.64 R16, c[0x0][0xb10] ;  /* 0x0002c400ff107b82 */ /* 0x000f300000000a00 */
[----:B------:R-:W1:Y:S08]  /*3ab0*/  LDC.64 R6, c[0x0][0xb18] ;  /* 0x0002c600ff067b82 */ /* 0x000e700000000a00 */
[----:B------:R-:W1:Y:S08]  /*3ac0*/  LDC.64 R4, c[0x0][0xb28] ;  /* 0x0002ca00ff047b82 */ /* 0x000e700000000a00 */
[----:B---3--:R-:W1:Y:S02]  /*3ad0*/  LDC R24, c[0x0][0x374] ;  /* 0x0000dd00ff187b82 */ /* 0x008e640000000800 */
.L_x_75:
[C---:B------:R-:W-:Y:S02]  /*3ae0*/  LEA R0, R29.reuse, UR6, 0x3 ;  /* 0x000000061d007c11 */ /* 0x040fe4000f8e18ff */
[----:B------:R-:W-:Y:S02]  /*3af0*/  SHF.L.U32 R3, R28, 0x1f, RZ ;  /* 0x0000001f1c037819 */ /* 0x000fe400000006ff */
[----:B------:R-:W-:Y:S02]  /*3b00*/  LEA R20, R29, UR6, 0x4 ;  /* 0x000000061d147c11 */ /* 0x000fe4000f8e20ff */
[----:B---3--:R-:W3:Y:S02]  /*3b10*/  SYNCS.PHASECHK.TRANS64.TRYWAIT P0, [R0+URZ+0x60], R3 ;  /* 0x00006003000075a7 */ /* 0x008ee400080011ff */
[----:B---3--:R-:W-:Y:S05]  /*3b20*/  @!P0 BRA `(.L_x_68) ;  /* 0x0000002c00288947 */ /* 0x008fea0003800000 */
.L_x_122:
[----:B------:R-:W-:Y:S01]  /*3b30*/  ISETP.GE.AND P0, PT, R40, 0x1, PT ;  /* 0x000000012800780c */ /* 0x000fe20003f06270 */
[----:B------:R-:W1:Y:S01]  /*3b40*/  LDS.128 R20, [R20+0xf0] ;  /* 0x0000f00014147984 */ /* 0x000e620000000c00 */
[----:B------:R-:W-:Y:S01]  /*3b50*/  ISETP.NE.U32.AND P4, PT, RZ, UR4, PT ;  /* 0x00000004ff007c0c */ /* 0x000fe2000bf85070 */
[----:B---3--:R-:W-:Y:S01]  /*3b60*/  VIADD R0, R0, 0x70 ;  /* 0x0000007000007836 */ /* 0x008fe20000000000 */
[----:B------:R-:W-:Y:S02]  /*3b70*/  SHF.L.U32 R26, R30, 0x1f, RZ ;  /* 0x0000001f1e1a7819 */ /* 0x000fe400000006ff */
[----:B------:R-:W-:Y:S02]  /*3b80*/  ISETP.NE.AND.EX P4, PT, RZ, UR5, PT, P4 ;  /* 0x00000005ff007c0c */ /* 0x000fe4000bf85340 */
[----:B------:R-:W-:Y:S01]  /*3b90*/  PRMT R0, RZ, 0x654, R0 ;  /* 0x00000654ff007816 */ /* 0x000fe20000000000 */
[----:B------:R-:W-:Y:S01]  /*3ba0*/  @!PT LDS RZ, [RZ] ;  /* 0x00000000fffff984 */ /* 0x000fe20000000800 */
[----:B------:R-:W-:Y:S01]  /*3bb0*/  @!PT LDS RZ, [RZ] ;  /* 0x00000000fffff984 */ /* 0x000fe20000000800 */
[----:B------:R-:W-:Y:S01]  /*3bc0*/  @!PT LDS RZ, [RZ] ;  /* 0x00000000fffff984 */ /* 0x000fe20000000800 */
[----:B------:R-:W-:Y:S01]  /*3bd0*/  @!PT LDS RZ, [RZ] ;  /* 0x00000000fffff984 */ /* 0x000fe20000000800 */
[----:B------:R3:W-:Y:S06]  /*3be0*/  MEMBAR.ALL.CTA ;  /* 0x0000000000007992 */ /* 0x0007ec0000008000 */
[----:B---3--:R-:W3:Y:S02]  /*3bf0*/  FENCE.VIEW.ASYNC.S ;  /* 0x00000000000073c6 */ /* 0x008ee40000000000 */
[----:B---3--:R3:W-:Y:S01]  /*3c00*/  SYNCS.ARRIVE.TRANS64.RED.A1T0 RZ, [R0+URZ], RZ ;  /* 0x000000ff00ff79a7 */ /* 0x0087e200081004ff */
[----:B-1----:R-:W-:Y:S11]  /*3c10*/  LOP3.LUT P3, RZ, R22, 0x1, RZ, 0xc0, !PT ;  /* 0x0000000116ff7812 */ /* 0x002ff6000786c0ff */
[----:B------:R-:W-:Y:S02]  /*3c20*/  @!UPT UIADD3 URZ, UPT, UPT, URZ, URZ, URZ ;  /* 0x000000fffffff290 */ /* 0x000fe4000fffe0ff */
[----:B------:R-:W-:Y:S02]  /*3c30*/  @P3 MOV R13, R20 ;  /* 0x00000014000d3202 */ /* 0x000fe40000000f00 */
[----:B------:R-:W-:Y:S01]  /*3c40*/  @P3 LOP3.LUT R8, R21, 0xffff, RZ, 0xc0, !PT ;  /* 0x0000ffff15083812 */ /* 0x000fe200078ec0ff */
[----:B---3--:R-:W-:Y:S06]  /*3c50*/  @!P0 BRA `(.L_x_69) ;  /* 0x0000000000a48947 */ /* 0x008fec0003800000 */
[----:B------:R-:W-:Y:S01]  /*3c60*/  IMAD.HI.U32 R31, R24, R7, RZ ;  /* 0x00000007181f7227 */ /* 0x000fe200078e00ff */
[----:B------:R-:W-:Y:S02]  /*3c70*/  ISETP.NE.AND P0, PT, R6, 0x1, PT ;  /* 0x000000010600780c */ /* 0x000fe40003f05270 */
[----:B------:R-:W-:Y:S01]  /*3c80*/  ISETP.NE.AND P2, PT, R40, 0x1, PT ;  /* 0x000000012800780c */ /* 0x000fe20003f45270 */
[----:B----4-:R-:W-:Y:S01]  /*3c90*/  IMAD.HI.U32 R34, R19, R16, RZ ;  /* 0x0000001013227227 */ /* 0x010fe200078e00ff */
[----:B------:R-:W-:Y:S02]  /*3ca0*/  SHF.R.U32.HI R31, RZ, R18, R31 ;  /* 0x00000012ff1f7219 */ /* 0x000fe4000001161f */
[----:B------:R-:W-:Y:S01]  /*3cb0*/  ISETP.NE.AND P5, PT, R2, 0x1, PT ;  /* 0x000000010200780c */ /* 0x000fe20003fa5270 */
[----:B------:R-:W-:Y:S01]  /*3cc0*/  IMAD.HI.U32 R36, R13, R16, RZ ;  /* 0x000000100d247227 */ /* 0x000fe200078e00ff */
[----:B------:R-:W-:Y:S02]  /*3cd0*/  SHF.R.U32.HI R34, RZ, R17, R34 ;  /* 0x00000011ff227219 */ /* 0x000fe40000011622 */
[----:B------:R-:W-:Y:S01]  /*3ce0*/  SEL R3, R24, R31, !P0 ;  /* 0x0000001f18037207 */ /* 0x000fe20004000000 */
[C---:B------:R-:W-:Y:S01]  /*3cf0*/  IMAD.HI.U32 R31, R8.reuse, R7, RZ ;  /* 0x00000007081f7227 */ /* 0x040fe200078e00ff */
[----:B------:R-:W-:Y:S02]  /*3d00*/  SEL R11, R19, R34, !P5 ;  /* 0x00000022130b7207 */ /* 0x000fe40006800000 */
[----:B------:R-:W-:Y:S01]  /*3d10*/  SHF.R.U32.HI R36, RZ, R17, R36 ;  /* 0x00000011ff247219 */ /* 0x000fe20000011624 */
[----:B------:R-:W-:Y:S01]  /*3d20*/  IMAD.HI.U32 R38, R3, R4, RZ ;  /* 0x0000000403267227 */ /* 0x000fe200078e00ff */
[----:B------:R-:W-:Y:S03]  /*3d30*/  SHF.R.U32.HI R31, RZ, R18, R31 ;  /* 0x00000012ff1f7219 */ /* 0x000fe6000001161f */
[----:B------:R-:W-:Y:S01]  /*3d40*/  IMAD.HI.U32 R34, R11, R4, RZ ;  /* 0x000000040b227227 */ /* 0x000fe200078e00ff */
[----:B------:R-:W-:Y:S02]  /*3d50*/  @P2 SHF.R.U32.HI R3, RZ, R5, R38 ;  /* 0x00000005ff032219 */ /* 0x000fe40000011626 */
[----:B------:R-:W-:Y:S02]  /*3d60*/  SEL R9, R8, R31, !P0 ;  /* 0x0000001f08097207 */ /* 0x000fe40004000000 */
[----:B------:R-:W-:Y:S01]  /*3d70*/  @P2 SHF.R.U32.HI R11, RZ, R5, R34 ;  /* 0x00000005ff0b2219 */ /* 0x000fe20000011622 */
[C---:B------:R-:W-:Y:S01]  /*3d80*/  IMAD R10, R40.reuse, R3, RZ ;  /* 0x00000003280a7224 */ /* 0x040fe200078e02ff */
[----:B------:R-:W-:Y:S01]  /*3d90*/  SEL R3, R13, R36, !P5 ;  /* 0x000000240d037207 */ /* 0x000fe20006800000 */
[C---:B------:R-:W-:Y:S03]  /*3da0*/  IMAD.HI.U32 R14, R9.reuse, R4, RZ ;  /* 0x00000004090e7227 */ /* 0x040fe600078e00ff */
[----:B------:R-:W-:Y:S01]  /*3db0*/  ISETP.GE.AND P0, PT, R9, R10, PT ;  /* 0x0000000a0900720c */ /* 0x000fe20003f06270 */
[C---:B------:R-:W-:Y:S01]  /*3dc0*/  IMAD R12, R40.reuse, R11, RZ ;  /* 0x0000000b280c7224 */ /* 0x040fe200078e02ff */
[-C--:B------:R-:W-:Y:S04]  /*3dd0*/  SHF.R.U32.HI R14, RZ, R5.reuse, R14 ;  /* 0x00000005ff0e7219 */ /* 0x080fe8000001160e */
[----:B------:R-:W-:Y:S02]  /*3de0*/  ISETP.GE.OR P0, PT, R3, R12, P0 ;  /* 0x0000000c0300720c */ /* 0x000fe40000706670 */
[----:B------:R-:W-:Y:S05]  /*3df0*/  SEL R15, R9, R14, !P2 ;  /* 0x0000000e090f7207 */ /* 0x000fea0005000000 */
[----:B------:R-:W-:Y:S04]  /*3e00*/  IMAD.MOV R14, RZ, RZ, -R15 ;  /* 0x000000ffff0e7224 */ /* 0x000fe800078e0a0f */
[----:B------:R-:W-:Y:S02]  /*3e10*/  IMAD R14, R40, R14, R9 ;  /* 0x0000000e280e7224 */ /* 0x000fe400078e0209 */
[C---:B------:R-:W-:Y:S05]  /*3e20*/  @!P0 IMAD.HI.U32 R10, R3.reuse, R4, RZ ;  /* 0x00000004030a8227 */ /* 0x040fea00078e00ff */
[----:B------:R-:W-:Y:S04]  /*3e30*/  @!P0 SHF.R.U32.HI R10, RZ, R5, R10 ;  /* 0x00000005ff0a8219 */ /* 0x000fe8000001160a */
[----:B------:R-:W-:Y:S01]  /*3e40*/  @!P0 SEL R0, R3, R10, !P2 ;  /* 0x0000000a03008207 */ /* 0x000fe20005000000 */
[----:B------:R-:W-:Y:S03]  /*3e50*/  IMAD.MOV R10, RZ, RZ, -R3 ;  /* 0x000000ffff0a7224 */ /* 0x000fe600078e0a03 */
[----:B------:R-:W-:Y:S01]  /*3e60*/  @!P0 IADD3 R15, PT, PT, R15, -R0, RZ ;  /* 0x800000000f0f8210 */ /* 0x000fe20007ffe0ff */
[----:B------:R-:W-:Y:S01]  /*3e70*/  @!P0 IMAD R0, R11, R14, R0 ;  /* 0x0000000e0b008224 */ /* 0x000fe200078e0200 */
[----:B------:R-:W-:Y:S01]  /*3e80*/  IADD3 R11, PT, PT, -R9, RZ, RZ ;  /* 0x000000ff090b7210 */ /* 0x000fe20007ffe1ff */
[----:B------:R-:W-:Y:S02]  /*3e90*/  IMAD R13, R2, R10, R13 ;  /* 0x0000000a020d7224 */ /* 0x000fe400078e020d */
[----:B------:R-:W-:Y:S02]  /*3ea0*/  @!P0 IMAD R9, R15, R40, R3 ;  /* 0x000000280f098224 */ /* 0x000fe400078e0203 */
[----:B------:R-:W-:Y:S02]  /*3eb0*/  @!P0 IMAD.MOV.U32 R3, RZ, RZ, R0 ;  /* 0x000000ffff038224 */ /* 0x000fe400078e0000 */
[----:B------:R-:W-:Y:S02]  /*3ec0*/  IMAD R8, R6, R11, R8 ;  /* 0x0000000b06087224 */ /* 0x000fe400078e0208 */
[----:B------:R-:W-:Y:S02]  /*3ed0*/  IMAD R13, R3, R2, R13 ;  /* 0x00000002030d7224 */ /* 0x000fe400078e020d */
[----:B------:R-:W-:Y:S02]  /*3ee0*/  IMAD R8, R9, R6, R8 ;  /* 0x0000000609087224 */ /* 0x000fe400078e0208 */
.L_x_69:
[----:B------:R-:W-:Y:S05]  /*3ef0*/  BRA.U UP1, `(.L_x_70) ;  /* 0x0000000101107547 */ /* 0x000fea000b800000 */
[----:B------:R-:W-:Y:S04]  /*3f00*/  MOV R0, UR13 ;  /* 0x0000000d00007c02 */ /* 0x000fe80008000f00 */
[----:B------:R-:W-:Y:S04]  /*3f10*/  SHF.L.U32 R3, R0, 0x1f, RZ ;  /* 0x0000001f00037819 */ /* 0x000fe800000006ff */
[----:B------:R-:W1:Y:S02]  /*3f20*/  SYNCS.PHASECHK.TRANS64.TRYWAIT P0, [UR6+0x58], R3 ;  /* 0x00005803ff0075a7 */ /* 0x000e640008001106 */
[----:B-1----:R-:W-:Y:S05]  /*3f30*/  @!P0 BRA `(.L_x_71) ;  /* 0x0000002800388947 */ /* 0x002fea0003800000 */
.L_x_70:
[----:B------:R-:W-:Y:S05]  /*3f40*/  BRA.U !UP3, `(.L_x_72) ;  /* 0x000000010b347547 */ /* 0x000fea000b800000 */
[----:B------:R-:W-:Y:S01]  /*3f50*/  UPLOP3.LUT UP0, UPT, UPT, UPT, UP2, 0x80, 0x8 ;  /* 0x000000000008789c */ /* 0x000fe20003f0f020 */
[----:B-1----:R-:W-:Y:S02]  /*3f60*/  HFMA2 R0, -RZ, RZ, 0, 5.9604644775390625e-08 ;  /* 0x00000001ff007431 */ /* 0x002fe400000001ff */
[----:B------:R-:W-:Y:S03]  /*3f70*/  IMAD.MOV.U32 R96, RZ, RZ, 0x1 ;  /* 0x00000001ff607424 */ /* 0x000fe600078e00ff */
[----:B------:R-:W-:Y:S05]  /*3f80*/  PLOP3.LUT P0, PT, PT, PT, UP0, 0x80, 0x8 ;  /* 0x000000000008781c */ /* 0x000fea0003f0f008 */
[----:B------:R-:W1:Y:S01]  /*3f90*/  @UP0 LDCU.64 UR8, c[0x0][0x888] ;  /* 0x00011100ff0807ac */ /* 0x000e620008000a00 */
[----:B------:R-:W-:Y:S07]  /*3fa0*/  @UP0 UIMAD UR7, UR36, UR4, URZ ;  /* 0x00000004240702a4 */ /* 0x000fee000f8e02ff */
[----:B------:R-:W-:Y:S01]  /*3fb0*/  @!P0 PRMT R96, R0, 0x7610, R96 ;  /* 0x0000761000608816 */ /* 0x000fe20000000060 */
[----:B-1----:R-:W-:Y:S03]  /*3fc0*/  @UP0 UIMAD.WIDE UR8, UR7, 0x4, UR8 ;  /* 0x00000004070808a5 */ /* 0x002fe6000f8e0208 */
[----:B------:R-:W1:Y:S03]  /*3fd0*/  @!UP0 LDCU UR7, c[0x0][0x880] ;  /* 0x00011000ff0787ac */ /* 0x000e660008000800 */
[----:B------:R-:W-:Y:S01]  /*3fe0*/  IMAD.U32 R10, RZ, RZ, UR8 ;  /* 0x00000008ff0a7e24 */ /* 0x000fe2000f8e00ff */
[----:B------:R-:W-:Y:S05]  /*3ff0*/  MOV R11, UR9 ;  /* 0x00000009000b7c02 */ /* 0x000fea0008000f00 */
[----:B-----5:R3:W5:Y:S02]  /*4000*/  @P0 LDG.E R49, desc[UR40][R10.64] ;  /* 0x000000280a310981 */ /* 0x020764000c1e1900 */
[----:B-1-3--:R-:W-:Y:S07]  /*4010*/  @!P0 IMAD.U32 R49, RZ, RZ, UR7 ;  /* 0x00000007ff318e24 */ /* 0x00afee000f8e00ff */
.L_x_72:
[----:B-----5:R-:W-:Y:S01]  /*4020*/  @!P4 FSETP.EQ.AND P5, PT, R49, RZ, PT ;  /* 0x000000ff3100c20b */ /* 0x020fe20003fa2000 */
[----:B------:R-:W-:Y:S01]  /*4030*/  @!UPT UIADD3 URZ, UPT, UPT, URZ, URZ, URZ ;  /* 0x000000fffffff290 */ /* 0x000fe2000fffe0ff */
[----:B------:R-:W-:Y:S11]  /*4040*/  @!P4 BRA `(.L_x_73) ;  /* 0x000000000014c947 */ /* 0x000ff60003800000 */
[----:B------:R-:W-:Y:S02]  /*4050*/  LOP3.LUT P0, RZ, R96, 0xff, RZ, 0xc0, !PT ;  /* 0x000000ff60ff7812 */ /* 0x000fe4000780c0ff */
[----:B------:R-:W-:Y:S04]  /*4060*/  PLOP3.LUT P5, PT, PT, PT, UP0, 0x80, 0x8 ;  /* 0x000000000008781c */ /* 0x000fe80003faf008 */
[----:B------:R-:W-:Y:S07]  /*4070*/  PLOP3.LUT P5, PT, P5, PT, PT, 0x8, 0x80 ;  /* 0x000000000080781c */ /* 0x000fee0002fae170 */
[----:B------:R-:W-:Y:S11]  /*4080*/  @P0 FSETP.EQ.AND P5, PT, R49, RZ, PT ;  /* 0x000000ff3100020b */ /* 0x000ff60003fa2000 */
[----:B------:R-:W-:Y:S02]  /*4090*/  @!UPT UIADD3 URZ, UPT, UPT, URZ, URZ, URZ ;  /* 0x000000fffffff290 */ /* 0x000fe4000fffe0ff */
.L_x_73:
[----:B------:R-:W3:Y:S01]  /*40a0*/  SYNCS.PHASECHK.TRANS64.TRYWAIT P4, [UR6+0x48], R26 ;  /* 0x0000481aff0075a7 */ /* 0x000ee20008081106 */
[----:B------:R-:W-:Y:S01]  /*40b0*/  @P3 SHF.R.U32.HI R27, RZ, 0x10, R21 ;  /* 0x00000010ff1b3819 */ /* 0x000fe20000011615 */
[----:B------:R-:W-:Y:S01]  /*40c0*/  VIADD R29, R29, 0x1 ;  /* 0x000000011d1d7836 */ /* 0x000fe20000000000 */
[----:B------:R-:W5:Y:S08]  /*40d0*/  LDC.64 R14, c[0x0][0xb10] ;  /* 0x0002c400ff0e7b82 */ /* 0x000f700000000a00 */
[----:B------:R-:W2:Y:S08]  /*40e0*/  LDC.64 R10, c[0x0][0xb18] ;  /* 0x0002c600ff0a7b82 */ /* 0x000eb00000000a00 */
[----:B-1----:R-:W1:Y:S08]  /*40f0*/  @!P1 LDC R0, c[0x0][0xb20] ;  /* 0x0002c800ff009b82 */ /* 0x002e700000000800 */
[----:B------:R-:W4:Y:S01]  /*4100*/  @!P1 LDC R3, c[0x0][0xb0c] ;  /* 0x0002c300ff039b82 */ /* 0x000f220000000800 */
[----:B-----5:R-:W-:Y:S05]  /*4110*/  @!P1 IMAD.HI.U32 R14, R13, R14, RZ ;  /* 0x0000000e0d0e9227 */ /* 0x020fea00078e00ff */
[----:B------:R-:W-:Y:S01]  /*4120*/  @!P1 SHF.R.U32.HI R14, RZ, R15, R14 ;  /* 0x0000000fff0e9219 */ /* 0x000fe2000001160e */
[----:B--2---:R-:W-:Y:S01]  /*4130*/  @!P1 IMAD.HI.U32 R11, R8, R11, RZ ;  /* 0x0000000b080b9227 */ /* 0x004fe200078e00ff */
[----:B------:R-:W-:Y:S04]  /*4140*/  @!P1 ISETP.NE.AND P0, PT, R10, 0x1, PT ;  /* 0x000000010a00980c */ /* 0x000fe80003f05270 */
[----:B-1----:R-:W-:Y:S02]  /*4150*/  @!P1 SHF.R.U32.HI R9, RZ, R0, R11 ;  /* 0x00000000ff099219 */ /* 0x002fe4000001160b */
[----:B----4-:R-:W-:Y:S02]  /*4160*/  @!P1 ISETP.NE.AND P2, PT, R3, 0x1, PT ;  /* 0x000000010300980c */ /* 0x010fe40003f45270 */
[----:B------:R-:W-:Y:S02]  /*4170*/  @!P1 SEL R9, R8, R9, !P0 ;  /* 0x0000000908099207 */ /* 0x000fe40004000000 */
[----:B------:R-:W-:Y:S02]  /*4180*/  ELECT P0, URZ, PT ;  /* 0x0000000000ff782f */ /* 0x000fe40003800000 */
[----:B------:R-:W-:Y:S05]  /*4190*/  @!P1 SEL R14, R13, R14, !P2 ;  /* 0x0000000e0d0e9207 */ /* 0x000fea0005000000 */
[----:B------:R-:W-:Y:S02]  /*41a0*/  @!P1 IMAD.IADD R0, R9, 0x1, -R14 ;  /* 0x0000000109009824 */ /* 0x000fe400078e0a0e */
[----:B------:R-:W-:Y:S02]  /*41b0*/  @!P1 IMAD.IADD R9, R14, 0x1, -R9 ;  /* 0x000000010e099824 */ /* 0x000fe400078e0a09 */
[----:B------:R-:W-:Y:S02]  /*41c0*/  @!P1 IMAD R13, R0, R3, R13 ;  /* 0x00000003000d9224 */ /* 0x000fe400078e020d */
[----:B------:R-:W-:Y:S01]  /*41d0*/  @!P1 IMAD R8, R9, R10, R8 ;  /* 0x0000000a09089224 */ /* 0x000fe200078e0208 */
[----:B---3--:R-:W-:Y:S06]  /*41e0*/  @!P4 BRA `(.L_x_74) ;  /* 0x0000002400a4c947 */ /* 0x008fec0003800000 */
.L_x_125:
[----:B------:R-:W-:Y:S01]  /*41f0*/  PLOP3.LUT P5, PT, P5, P0, PT, 0xf2, 0x2f ;  /* 0x00000000002f781c */ /* 0x000fe20002fa1e72 */
[----:B------:R-:W-:Y:S01]  /*4200*/  UMOV UR14, 0x0 ;  /* 0x00000000000e7882 */ /* 0x000fe20000000000 */
[----:B------:R-:W-:Y:S01]  /*4210*/  LOP3.LUT R30, R30, 0x1, RZ, 0x3c, !PT ;  /* 0x000000011e1e7812 */ /* 0x000fe200078e3cff */
[----:B------:R-:W-:Y:S01]  /*4220*/  UMOV UR15, 0x10000000 ;  /* 0x10000000000f7882 */ /* 0x000fe20000000000 */
[----:B------:R-:W-:Y:S01]  /*4230*/  UMOV UR12, UR36 ;  /* 0x00000024000c7c82 */ /* 0x000fe20008000000 */
[----:B------:R-:W-:Y:S08]  /*4240*/  @P3 R2UR UR36, R27 ;  /* 0x000000001b2432ca */ /* 0x000ff000000e0000 */
[----:B-1----:R-:W-:Y:S01]  /*4250*/  @!P5 IADD3 R3, P0, PT, R32, 0x580, RZ ;  /* 0x000005802003d810 */ /* 0x002fe20007f1e0ff */
[----:B------:R-:W-:Y:S01]  /*4260*/  @!P5 IMAD.SHL.U32 R91, R91, 0x40, RZ ;  /* 0x000000405b5bd824 */ /* 0x000fe200078e00ff */
[----:B------:R-:W-:Y:S01]  /*4270*/  VOTEU.ALL UP1, P5 ;  /* 0x0000000000ff7886 */ /* 0x000fe20002820000 */
[----:B------:R-:W-:Y:S01]  /*4280*/  @!P5 IMAD.SHL.U32 R97, R97, 0x40, RZ ;  /* 0x000000406161d824 */ /* 0x000fe200078e00ff */
[----:B------:R-:W-:Y:S01]  /*4290*/  @!P5 R2UR UR8, R3 ;  /* 0x000000000308d2ca */ /* 0x000fe200000e0000 */
[----:B------:R-:W-:Y:S01]  /*42a0*/  @!P5 IMAD.X R0, RZ, RZ, R33, P0 ;  /* 0x000000ffff00d224 */ /* 0x000fe200000e0621 */
[----:B------:R-:W-:Y:S01]  /*42b0*/  @!P5 R2UR UR10, R91 ;  /* 0x000000005b0ad2ca */ /* 0x000fe200000e0000 */
[----:B------:R-:W-:Y:S01]  /*42c0*/  @!UP1 UIADD3 UR9, UPT, UPT, UR6, 0x40, URZ ;  /* 0x0000004006099890 */ /* 0x000fe2000fffe0ff */
[----:B------:R-:W-:Y:S01]  /*42d0*/  @!P5 R2UR UR11, R97 ;  /* 0x00000000610bd2ca */ /* 0x000fe200000e0000 */
[----:B------:R-:W-:Y:S01]  /*42e0*/  IMAD.IADD R91, R8, 0x1, R79 ;  /* 0x00000001085b7824 */ /* 0x000fe200078e024f */
[----:B------:R-:W-:Y:S01]  /*42f0*/  @!P5 R2UR UR7, R0 ;  /* 0x000000000007d2ca */ /* 0x000fe200000e0000 */
[----:B------:R-:W-:Y:S01]  /*4300*/  IMAD.IADD R97, R13, 0x1, R90 ;  /* 0x000000010d617824 */ /* 0x000fe200078e025a */
[C---:B------:R-:W-:Y:S04]  /*4310*/  ISETP.NE.AND P0, PT, R29.reuse, 0x2, PT ;  /* 0x000000021d00780c */ /* 0x040fe80003f05270 */
[----:B------:R-:W-:Y:S01]  /*4320*/  SEL R3, RZ, 0x1, P0 ;  /* 0x00000001ff037807 */ /* 0x000fe20000000000 */
[----:B------:R-:W-:Y:S01]  /*4330*/  IMAD.U32 R10, RZ, RZ, UR8 ;  /* 0x00000008ff0a7e24 */ /* 0x000fe2000f8e00ff */
[----:B------:R-:W-:Y:S01]  /*4340*/  @!UP1 UIADD3 UR8, UPT, UPT, UR6, 0x200, URZ ;  /* 0x0000020006089890 */ /* 0x000fe2000fffe0ff */
[----:B------:R-:W-:Y:S01]  /*4350*/  SEL R29, R29, RZ, P0 ;  /* 0x000000ff1d1d7207 */ /* 0x000fe20000000000 */
[----:B------:R-:W-:Y:S01]  /*4360*/  VOTEU.ALL UP1, P5 ;  /* 0x0000000000ff7886 */ /* 0x000fe20002820000 */
[----:B------:R-:W-:Y:S02]  /*4370*/  LOP3.LUT R28, R28, R3, RZ, 0x3c, !PT ;  /* 0x000000031c1c7212 */ /* 0x000fe400078e3cff */
[----:B------:R-:W-:Y:S01]  /*4380*/  IMAD.U32 R11, RZ, RZ, UR7 ;  /* 0x00000007ff0b7e24 */ /* 0x000fe2000f8e00ff */
[----:B------:R-:W-:Y:S04]  /*4390*/  @!P5 R2UR UR16, R10 ;  /* 0x000000000a10d2ca */ /* 0x000fe800000e0000 */
[----:B------:R-:W-:Y:S11]  /*43a0*/  @!P5 R2UR UR17, R11 ;  /* 0x000000000b11d2ca */ /* 0x000ff600000e0000 */
[----:B------:R-:W-:Y:S02]  /*43b0*/  @!UPT UIADD3 URZ, UPT, UPT, URZ, URZ, URZ ;  /* 0x000000fffffff290 */ /* 0x000fe4000fffe0ff */
[----:B------:R3:W-:Y:S01]  /*43c0*/  @!UP1 UTMALDG.3D [UR8], [UR16], desc[UR14] ;  /* 0x00000e08100095b4 */ /* 0x0007e20008011000 */
[----:B------:R3:W-:Y:S01]  /*43d0*/  @!P5 SYNCS.ARRIVE.TRANS64.RED.A0TR RZ, [UR6+0x40], R25 ;  /* 0x00004019ffffd9a7 */ /* 0x0007e20008300406 */
[----:B------:R-:W-:Y:S01]  /*43e0*/  UPLOP3.LUT UP1, UPT, UPT, UPT, UPT, 0x80, 0x8 ;  /* 0x000000000008789c */ /* 0x000fe20003f2f070 */
[----:B------:R-:W-:Y:S01]  /*43f0*/  SYNCS.ARRIVE.TRANS64.RED.A1T0 RZ, [UR37], RZ ;  /* 0x000000ffffff79a7 */ /* 0x000fe20008100425 */
[----:B------:R-:W-:Y:S09]  /*4400*/  @P3 BRA `(.L_x_75) ;  /* 0xfffffff400b43947 */ /* 0x000ff2000383ffff */
[----:B------:R-:W-:Y:S07]  /*4410*/  MOV R0, UR6 ;  /* 0x0000000600007c02 */ /* 0x000fee0008000f00 */
.L_x_76:
[----:B-1----:R-:W-:-:S04]  /*4420*/  SHF.L.U32 R3, R30, 0x1f, RZ ;  /* 0x0000001f1e037819 */ /* 0x002fc800000006ff */
[----:B------:R1:W2:Y:S03]  /*4430*/  SYNCS.PHASECHK.TRANS64.TRYWAIT P0, [R0+URZ+0x48], R3 ;  /* 0x00004803000075a7 */ /* 0x0002a600080011ff */
[----:B--2---:R-:W-:Y:S05]  /*4440*/  @!P0 NANOSLEEP.SYNCS 0x989680 ;  /* 0x009896800000895d */ /* 0x004fea0003900000 */
[----:B------:R-:W2:Y:S02]  /*4450*/  @!P0 SYNCS.PHASECHK.TRANS64 P0, [R0+URZ+0x48], R3 ;  /* 0x00004803000085a7 */ /* 0x000ea400080010ff */
[----:B--23--:R-:W-:Y:S05]  /*4460*/  @P0 EXIT ;  /* 0x000000000000094d */ /* 0x00cfea0003800000 */
[----:B------:R-:W-:Y:S05]  /*4470*/  BRA `(.L_x_76) ;  /* 0xfffffffc00e87947 */ /* 0x000fea000383ffff */
.L_x_67:
[----:B------:R-:W-:-:S06]  /*4480*/  UISETP.GE.AND UP1, UPT, UR8, 0x4, UPT ;  /* 0x000000040800788c */ /* 0x000fcc000bf26270 */
[----:B------:R-:W-:-:S13]  /*4490*/  PLOP3.LUT P0, PT, PT, PT, UP1, 0x80, 0x8 ;  /* 0x000000000008781c */ /* 0x000fda0003f0f018 */
[----:B------:R-:W-:Y:S05]  /*44a0*/  @!P0 EXIT ;  /* 0x000000000000894d */ /* 0x000fea0003800000 */
[----:B------:R-:W-:Y:S01]  /*44b0*/  BAR.SYNC.DEFER_BLOCKING 0x6, 0xa0 ;  /* 0x0182800000007b1d */ /* 0x000fe20000010000 */
[C---:B------:R-:W-:Y:S02]  /*44c0*/  IMAD.SHL.U32 R5, R101.reuse, 0x40, RZ ;  /* 0x0000004065057824 */ /* 0x040fe400078e00ff */
[----:B------:R-:W-:Y:S02]  /*44d0*/  HFMA2 R111, -RZ, RZ, 0, 0 ;  /* 0x00000000ff6f7431 */ /* 0x000fe400000001ff */
[C---:B------:R-:W-:Y:S01]  /*44e0*/  IMAD.SHL.U32 R0, R101.reuse, 0x20, RZ ;  /* 0x0000002065007824 */ /* 0x040fe200078e00ff */
[----:B------:R-:W-:Y:S01]  /*44f0*/  CS2R R106, SRZ ;  /* 0x00000000006a7805 */ /* 0x000fe2000001ff00 */
[----:B------:R-:W-:Y:S01]  /*4500*/  IMAD.SHL.U32 R2, R101, 0x2, RZ ;  /* 0x0000000265027824 */ /* 0x000fe200078e00ff */
[----:B------:R-:W-:Y:S01]  /*4510*/  UMOV UR43, 0x400 ;  /* 0x00000400002b7882 */ /* 0x000fe20000000000 */
[----:B------:R-:W1:Y:S01]  /*4520*/  LDC R99, c[0x0][0x370] ;  /* 0x0000dc00ff637b82 */ /* 0x000e620000000800 */
[----:B------:R-:W-:Y:S01]  /*4530*/  ULEA UR43, UR37, UR43, 0x18 ;  /* 0x0000002b252b7291 */ /* 0x000fe2000f8ec0ff */
[----:B------:R-:W-:Y:S01]  /*4540*/  LOP3.LUT R7, R5, 0x180, RZ, 0xc0, !PT ;  /* 0x0000018005077812 */ /* 0x000fe200078ec0ff */
[C---:B------:R-:W-:Y:S01]  /*4550*/  IMAD.SHL.U32 R103, R101.reuse, 0x8, RZ ;  /* 0x0000000865677824 */ /* 0x040fe200078e00ff */
[----:B------:R-:W-:Y:S01]  /*4560*/  LOP3.LUT R0, R0, 0xc00, RZ, 0xc0, !PT ;  /* 0x00000c0000007812 */ /* 0x000fe200078ec0ff */
[----:B------:R-:W-:Y:S01]  /*4570*/  IMAD.U32 R46, R101, 0x10000, RZ ;  /* 0x00010000652e7824 */ /* 0x000fe200078e00ff */
[----:B------:R-:W-:Y:S01]  /*4580*/  LOP3.LUT R2, R7, 0x20, R2, 0xf8, !PT ;  /* 0x0000002007027812 */ /* 0x000fe200078ef802 */
[----:B------:R-:W-:Y:S01]  /*4590*/  UIADD3 UR4, UPT, UPT, UR43, 0x1200, URZ ;  /* 0x000012002b047890 */ /* 0x000fe2000fffe0ff */
[----:B------:R-:W2:Y:S01]  /*45a0*/  LDC R42, c[0x0][0xb0c] ;  /* 0x0002c300ff2a7b82 */ /* 0x000ea20000000800 */
[----:B------:R-:W-:Y:S01]  /*45b0*/  LOP3.LUT R0, R0, 0x40, R5, 0xf8, !PT ;  /* 0x0000004000007812 */ /* 0x000fe200078ef805 */
[----:B------:R-:W-:Y:S01]  /*45c0*/  IMAD.MOV.U32 R44, RZ, RZ, RZ ;  /* 0x000000ffff2c7224 */ /* 0x000fe200078e00ff */
[----:B------:R-:W-:Y:S01]  /*45d0*/  LOP3.LUT R103, R2, 0x30, R103, 0x78, !PT ;  /* 0x0000003002677812 */ /* 0x000fe200078e7867 */
[----:B------:R-:W-:Y:S01]  /*45e0*/  IMAD.MOV.U32 R108, RZ, RZ, RZ ;  /* 0x000000ffff6c7224 */ /* 0x000fe200078e00ff */
[----:B------:R-:W-:Y:S01]  /*45f0*/  LOP3.LUT R0, R0, 0x200, R5, 0xf8, !PT ;  /* 0x0000020000007812 */ /* 0x000fe200078ef805 */
[----:B------:R-:W-:Y:S01]  /*4600*/  IMAD.SHL.U32 R5, R101, 0x10, RZ ;  /* 0x0000001065057824 */ /* 0x000fe200078e00ff */
[----:B------:R-:W-:Y:S01]  /*4610*/  LOP3.LUT R46, R46, 0x600000, RZ, 0xc0, !PT ;  /* 0x006000002e2e7812 */ /* 0x000fe200078ec0ff */
[----:B------:R-:W4:Y:S01]  /*4620*/  LDC R98, c[0x0][0xb20] ;  /* 0x0002c800ff627b82 */ /* 0x000f220000000800 */
[----:B------:R-:W3:Y:S01]  /*4630*/  LDS R3, [UR43+0x110] ;  /* 0x0001102bff037984 */ /* 0x000ee20008000800 */
[----:B------:R-:W-:Y:S01]  /*4640*/  LOP3.LUT R103, R0, R103, RZ, 0xfc, !PT ;  /* 0x0000006700677212 */ /* 0x000fe200078efcff */
[----:B------:R-:W-:Y:S01]  /*4650*/  IMAD.U32 R109, RZ, RZ, UR4 ;  /* 0x00000004ff6d7e24 */ /* 0x000fe2000f8e00ff */
[----:B------:R-:W-:Y:S01]  /*4660*/  LOP3.LUT R5, R5, 0x20, RZ, 0xc0, !PT ;  /* 0x0000002005057812 */ /* 0x000fe200078ec0ff */
[----:B------:R-:W1:Y:S01]  /*4670*/  LDCU.64 UR46, c[0x0][0x348] ;  /* 0x00006900ff2e77ac */ /* 0x000e620008000a00 */
[----:B------:R-:W-:-:S02]  /*4680*/  IADD3 R102, PT, PT, R103, UR43, RZ ;  /* 0x0000002b67667c10 */ /* 0x000fc4000fffe0ff */
[----:B------:R-:W1:Y:S01]  /*4690*/  LDC R41, c[0x0][0xb30] ;  /* 0x0002cc00ff297b82 */ /* 0x000e620000000800 */
[----:B------:R-:W1:Y:S01]  /*46a0*/  LDCU.64 UR38, c[0x0][0x888] ;  /* 0x00011100ff2677ac */ /* 0x000e620008000a00 */
[----:B------:R-:W-:Y:S01]  /*46b0*/  IADD3 R102, PT, PT, -R5, 0x200, R102 ;  /* 0x0000020005667810 */ /* 0x000fe20007ffe166 */
[----:B------:R-:W-:-:S05]  /*46c0*/  UIADD3 UR42, UPT, UPT, UR43, 0x200, URZ ;  /* 0x000002002b2a7890 */ /* 0x000fca000fffe0ff */
[----:B------:R-:W1:Y:S08]  /*46d0*/  LDC.64 R88, c[0x0][0xb10] ;  /* 0x0002c400ff587b82 */ /* 0x000e700000000a00 */
[----:B------:R-:W1:Y:S08]  /*46e0*/  LDC.64 R38, c[0x0][0xb18] ;  /* 0x0002c600ff267b82 */ /* 0x000e700000000a00 */
[----:B------:R-:W1:Y:S08]  /*46f0*/  LDC.64 R84, c[0x0][0x888] ;  /* 0x00022200ff547b82 */ /* 0x000e700000000a00 */
[----:B------:R-:W1:Y:S01]  /*4700*/  LDC.64 R36, c[0x0][0xb28] ;  /* 0x0002ca00ff247b82 */ /* 0x000e620000000a00 */
[----:B---3--:R-:W-:-:S07]  /*4710*/  IMAD.IADD R46, R3, 0x1, R46 ;  /* 0x00000001032e7824 */ /* 0x008fce00078e022e */
[----:B------:R-:W3:Y:S08]  /*4720*/  LDC.64 R86, c[0x0][0x890] ;  /* 0x00022400ff567b82 */ /* 0x000ef00000000a00 */
[----:B------:R-:W1:Y:S08]  /*4730*/  LDC.64 R82, c[0x0][0x8b0] ;  /* 0x00022c00ff527b82 */ /* 0x000e700000000a00 */
[----:B------:R-:W1:Y:S08]  /*4740*/  LDC.64 R80, c[0x0][0x8a8] ;  /* 0x00022a00ff507b82 */ /* 0x000e700000000a00 */
[----:B--2-4-:R-:W1:Y:S02]  /*4750*/  LDC R100, c[0x0][0x374] ;  /* 0x0000dd00ff647b82 */ /* 0x014e640000000800 */
.L_x_94:
[----:B------:R-:W-:Y:S02]  /*4760*/  LEA R0, R111, UR43, 0x3 ;  /* 0x0000002b6f007c11 */ /* 0x000fe4000f8e18ff */
[----:B------:R-:W-:Y:S02]  /*4770*/  SHF.L.U32 R3, R107, 0x1f, RZ ;  /* 0x0000001f6b037819 */ /* 0x000fe400000006ff */
[----:B------:R-:W-:Y:S02]  /*4780*/  LEA R16, R111, UR43, 0x4 ;  /* 0x0000002b6f107c11 */ /* 0x000fe4000f8e20ff */
[----:B--2---:R-:W2:Y:S02]  /*4790*/  SYNCS.PHASECHK.TRANS64.TRYWAIT P0, [R0+URZ+0x60], R3 ;  /* 0x00006003000075a7 */ /* 0x004ea400080011ff */
[----:B-12---:R-:W-:Y:S05]  /*47a0*/  @!P0 BRA `(.L_x_77) ;  /* 0x00000020004c8947 */ /* 0x006fea0003800000 */
.L_x_126:
[----:B------:R-:W4:Y:S01]  /*47b0*/  LDC.64 R12, c[0x0][0xb10] ;  /* 0x0002c400ff0c7b82 */ /* 0x000f220000000a00 */
[----:B------:R-:W3:Y:S01]  /*47c0*/  LDS.128 R16, [R16+0xf0] ;  /* 0x0000f00010107984 */ /* 0x000ee20000000c00 */
[----:B-1----:R-:W-:Y:S01]  /*47d0*/  ISETP.NE.AND P1, PT, R41, 0x1, PT ;  /* 0x000000012900780c */ /* 0x002fe20003f25270 */
[----:B--2---:R-:W-:Y:S01]  /*47e0*/  VIADD R0, R0, 0x70 ;  /* 0x0000007000007836 */ /* 0x004fe20000000000 */
[----:B------:R-:W-:Y:S04]  /*47f0*/  ISETP.GE.AND P0, PT, R40, 0x1, PT ;  /* 0x000000012800780c */ /* 0x000fe80003f06270 */
[----:B------:R-:W1:Y:S01]  /*4800*/  LDC.64 R10, c[0x0][0xb18] ;  /* 0x0002c600ff0a7b82 */ /* 0x000e620000000a00 */
[----:B------:R-:W-:Y:S01]  /*4810*/  PRMT R0, RZ, 0x654, R0 ;  /* 0x00000654ff007816 */ /* 0x000fe20000000000 */
[----:B------:R-:W-:Y:S01]  /*4820*/  @!PT LDS RZ, [RZ] ;  /* 0x00000000fffff984 */ /* 0x000fe20000000800 */
[----:B------:R-:W-:Y:S01]  /*4830*/  @!PT LDS RZ, [RZ] ;  /* 0x00000000fffff984 */ /* 0x000fe20000000800 */
[----:B------:R-:W-:Y:S01]  /*4840*/  @!PT LDS RZ, [RZ] ;  /* 0x00000000fffff984 */ /* 0x000fe20000000800 */
[----:B------:R-:W-:Y:S01]  /*4850*/  @!PT LDS RZ, [RZ] ;  /* 0x00000000fffff984 */ /* 0x000fe20000000800 */
[----:B------:R2:W-:Y:S06]  /*4860*/  MEMBAR.ALL.CTA ;  /* 0x0000000000007992 */ /* 0x0005ec0000008000 */
[----:B--2---:R-:W2:Y:S01]  /*4870*/  FENCE.VIEW.ASYNC.S ;  /* 0x00000000000073c6 */ /* 0x004ea20000000000 */
[----:B------:R-:W1:Y:S08]  /*4880*/  @!P1 LDC R14, c[0x0][0xb20] ;  /* 0x0002c800ff0e9b82 */ /* 0x000e700000000800 */
[----:B------:R-:W1:Y:S01]  /*4890*/  @!P1 LDC R9, c[0x0][0xb0c] ;  /* 0x0002c300ff099b82 */ /* 0x000e620000000800 */
[----:B--2---:R2:W-:Y:S01]  /*48a0*/  SYNCS.ARRIVE.TRANS64.RED.A1T0 RZ, [R0+URZ], RZ ;  /* 0x000000ff00ff79a7 */ /* 0x0045e200081004ff */
[----:B---3--:R-:W-:Y:S04]  /*48b0*/  LOP3.LUT P4, RZ, R18, 0x1, RZ, 0xc0, !PT ;  /* 0x0000000112ff7812 */ /* 0x008fe8000788c0ff */
[----:B------:R-:W-:Y:S09]  /*48c0*/  P2R R110, PR, RZ, 0x10 ;  /* 0x00000010ff6e7803 */ /* 0x000ff20000000000 */
[----:B------:R-:W-:Y:S02]  /*48d0*/  @P4 MOV R45, R16 ;  /* 0x00000010002d4202 */ /* 0x000fe40000000f00 */
[----:B------:R-:W-:Y:S01]  /*48e0*/  @P4 LOP3.LUT R43, R17, 0xffff, RZ, 0xc0, !PT ;  /* 0x0000ffff112b4812 */ /* 0x000fe200078ec0ff */
[----:B--2-4-:R-:W-:Y:S06]  /*48f0*/  @!P0 BRA `(.L_x_78) ;  /* 0x0000000000a48947 */ /* 0x014fec0003800000 */
[----:B------:R-:W-:Y:S01]  /*4900*/  IMAD.HI.U32 R21, R100, R39, RZ ;  /* 0x0000002764157227 */ /* 0x000fe200078e00ff */
[----:B------:R-:W-:Y:S02]  /*4910*/  ISETP.NE.AND P0, PT, R38, 0x1, PT ;  /* 0x000000012600780c */ /* 0x000fe40003f05270 */
[----:B------:R-:W-:Y:S01]  /*4920*/  ISETP.NE.AND P2, PT, R40, 0x1, PT ;  /* 0x000000012800780c */ /* 0x000fe20003f45270 */
[----:B------:R-:W-:Y:S01]  /*4930*/  IMAD.HI.U32 R20, R99, R88, RZ ;  /* 0x0000005863147227 */ /* 0x000fe200078e00ff */
[----:B------:R-:W-:Y:S02]  /*4940*/  SHF.R.U32.HI R21, RZ, R98, R21 ;  /* 0x00000062ff157219 */ /* 0x000fe40000011615 */
[----:B------:R-:W-:Y:S01]  /*4950*/  ISETP.NE.AND P3, PT, R42, 0x1, PT ;  /* 0x000000012a00780c */ /* 0x000fe20003f65270 */
[----:B------:R-:W-:Y:S01]  /*4960*/  IMAD.HI.U32 R24, R45, R88, RZ ;  /* 0x000000582d187227 */ /* 0x000fe200078e00ff */
[----:B------:R-:W-:Y:S02]  /*4970*/  SHF.R.U32.HI R20, RZ, R89, R20 ;  /* 0x00000059ff147219 */ /* 0x000fe40000011614 */
[----:B------:R-:W-:Y:S01]  /*4980*/  SEL R3, R100, R21, !P0 ;  /* 0x0000001564037207 */ /* 0x000fe20004000000 */
[----:B------:R-:W-:Y:S01]  /*4990*/  IMAD.HI.U32 R21, R43, R39, RZ ;  /* 0x000000272b157227 */ /* 0x000fe200078e00ff */
[----:B------:R-:W-:Y:S02]  /*49a0*/  SEL R7, R99, R20, !P3 ;  /* 0x0000001463077207 */ /* 0x000fe40005800000 */
[----:B------:R-:W-:Y:S01]  /*49b0*/  SHF.R.U32.HI R24, RZ, R89, R24 ;  /* 0x00000059ff187219 */ /* 0x000fe20000011618 */
[-C--:B------:R-:W-:Y:S04]  /*49c0*/  IMAD.HI.U32 R20, R3, R36.reuse, RZ ;  /* 0x0000002403147227 */ /* 0x080fe800078e00ff */
[----:B------:R-:W-:Y:S01]  /*49d0*/  IMAD.HI.U32 R22, R7, R36, RZ ;  /* 0x0000002407167227 */ /* 0x000fe200078e00ff */
[-C--:B------:R-:W-:Y:S02]  /*49e0*/  @P2 SHF.R.U32.HI R3, RZ, R37.reuse, R20 ;  /* 0x00000025ff032219 */ /* 0x080fe40000011614 */
[----:B------:R-:W-:Y:S02]  /*49f0*/  SHF.R.U32.HI R20, RZ, R98, R21 ;  /* 0x00000062ff147219 */ /* 0x000fe40000011615 */
[----:B------:R-:W-:Y:S01]  /*4a00*/  @P2 SHF.R.U32.HI R7, RZ, R37, R22 ;  /* 0x00000025ff072219 */ /* 0x000fe20000011616 */
[C---:B------:R-:W-:Y:S01]  /*4a10*/  IMAD R2, R40.reuse, R3, RZ ;  /* 0x0000000328027224 */ /* 0x040fe200078e02ff */
[----:B------:R-:W-:Y:S02]  /*4a20*/  SEL R5, R43, R20, !P0 ;  /* 0x000000142b057207 */ /* 0x000fe40004000000 */
[----:B------:R-:W-:Y:S01]  /*4a30*/  SEL R3, R45, R24, !P3 ;  /* 0x000000182d037207 */ /* 0x000fe20005800000 */
[----:B------:R-:W-:Y:S01]  /*4a40*/  IMAD R4, R40, R7, RZ ;  /* 0x0000000728047224 */ /* 0x000fe200078e02ff */
[C---:B------:R-:W-:Y:S01]  /*4a50*/  ISETP.GE.AND P0, PT, R5.reuse, R2, PT ;  /* 0x000000020500720c */ /* 0x040fe20003f06270 */
[----:B------:R-:W-:Y:S03]  /*4a60*/  IMAD.HI.U32 R6, R5, R36, RZ ;  /* 0x0000002405067227 */ /* 0x000fe600078e00ff */
[----:B------:R-:W-:Y:S01]  /*4a70*/  ISETP.GE.OR P0, PT, R3, R4, P0 ;  /* 0x000000040300720c */ /* 0x000fe20000706670 */
[----:B------:R-:W-:Y:S01]  /*4a80*/  IMAD.MOV R4, RZ, RZ, -R3 ;  /* 0x000000ffff047224 */ /* 0x000fe200078e0a03 */
[-C--:B------:R-:W-:Y:S03]  /*4a90*/  SHF.R.U32.HI R6, RZ, R37.reuse, R6 ;  /* 0x00000025ff067219 */ /* 0x080fe60000011606 */
[----:B------:R-:W-:Y:S01]  /*4aa0*/  IMAD R45, R42, R4, R45 ;  /* 0x000000042a2d7224 */ /* 0x000fe200078e022d */
[----:B------:R-:W-:Y:S05]  /*4ab0*/  SEL R15, R5, R6, !P2 ;  /* 0x00000006050f7207 */ /* 0x000fea0005000000 */
[----:B------:R-:W-:Y:S02]  /*4ac0*/  IMAD.MOV R6, RZ, RZ, -R15 ;  /* 0x000000ffff067224 */ /* 0x000fe400078e0a0f */
[C---:B------:R-:W-:Y:S04]  /*4ad0*/  @!P0 IMAD.HI.U32 R2, R3.reuse, R36, RZ ;  /* 0x0000002403028227 */ /* 0x040fe800078e00ff */
[----:B------:R-:W-:Y:S01]  /*4ae0*/  IMAD R6, R40, R6, R5 ;  /* 0x0000000628067224 */ /* 0x000fe200078e0205 */
[----:B------:R-:W-:Y:S04]  /*4af0*/  @!P0 SHF.R.U32.HI R2, RZ, R37, R2 ;  /* 0x00000025ff028219 */ /* 0x000fe80000011602 */
[----:B------:R-:W-:Y:S02]  /*4b00*/  @!P0 SEL R0, R3, R2, !P2 ;  /* 0x0000000203008207 */ /* 0x000fe40005000000 */
[----:B------:R-:W-:Y:S02]  /*4b10*/  IADD3 R2, PT, PT, -R5, RZ, RZ ;  /* 0x000000ff05027210 */ /* 0x000fe40007ffe1ff */
[----:B------:R-:W-:Y:S01]  /*4b20*/  @!P0 IADD3 R8, PT, PT, R15, -R0, RZ ;  /* 0x800000000f088210 */ /* 0x000fe20007ffe0ff */
[----:B------:R-:W-:Y:S02]  /*4b30*/  @!P0 IMAD R0, R7, R6, R0 ;  /* 0x0000000607008224 */ /* 0x000fe400078e0200 */
[----:B------:R-:W-:Y:S02]  /*4b40*/  IMAD R43, R38, R2, R43 ;  /* 0x00000002262b7224 */ /* 0x000fe400078e022b */
[----:B------:R-:W-:Y:S02]  /*4b50*/  @!P0 IMAD R5, R8, R40, R3 ;  /* 0x0000002808058224 */ /* 0x000fe400078e0203 */
[----:B------:R-:W-:Y:S04]  /*4b60*/  @!P0 IMAD.MOV.U32 R3, RZ, RZ, R0 ;  /* 0x000000ffff038224 */ /* 0x000fe800078e0000 */
[----:B------:R-:W-:Y:S02]  /*4b70*/  IMAD R45, R3, R42, R45 ;  /* 0x0000002a032d7224 */ /* 0x000fe400078e022d */
[----:B------:R-:W-:Y:S07]  /*4b80*/  IMAD R43, R5, R38, R43 ;  /* 0x00000026052b7224 */ /* 0x000fee00078e022b */
.L_x_78:
[----:B------:R-:W-:Y:S01]  /*4b90*/  @!P1 IMAD.HI.U32 R0, R45, R12, RZ ;  /* 0x0000000c2d009227 */ /* 0x000fe200078e00ff */
[----:B-1----:R-:W-:Y:S01]  /*4ba0*/  @!P1 ISETP.NE.AND P0, PT, R10, 0x1, PT ;  /* 0x000000010a00980c */ /* 0x002fe20003f05270 */
[----:B------:R-:W-:Y:S01]  /*4bb0*/  ULOP3.LUT UP0, URZ, UR42, 0x1b0, URZ, 0xc0, !UPT ;  /* 0x000001b02aff7892 */ /* 0x000fe2000f80c0ff */
[----:B------:R-:W-:Y:S01]  /*4bc0*/  @!P1 ISETP.NE.AND P2, PT, R9, 0x1, PT ;  /* 0x000000010900980c */ /* 0x000fe20003f45270 */
[----:B------:R-:W-:Y:S01]  /*4bd0*/  @!P1 IMAD.HI.U32 R3, R43, R11, RZ ;  /* 0x0000000b2b039227 */ /* 0x000fe200078e00ff */
[----:B------:R-:W-:Y:S02]  /*4be0*/  @!P1 SHF.R.U32.HI R0, RZ, R13, R0 ;  /* 0x0000000dff009219 */ /* 0x000fe40000011600 */
[----:B------:R-:W-:Y:S01]  /*4bf0*/  @P4 SHF.R.U32.HI R105, RZ, 0x10, R17 ;  /* 0x00000010ff694819 */ /* 0x000fe20000011611 */
[----:B------:R-:W-:Y:S01]  /*4c00*/  VIADD R111, R111, 0x1 ;  /* 0x000000016f6f7836 */ /* 0x000fe20000000000 */
[----:B------:R-:W-:Y:S02]  /*4c10*/  @!P1 SHF.R.U32.HI R2, RZ, R14, R3 ;  /* 0x0000000eff029219 */ /* 0x000fe40000011603 */
[----:B------:R-:W-:Y:S02]  /*4c20*/  @!P1 SEL R3, R45, R0, !P2 ;  /* 0x000000002d039207 */ /* 0x000fe40005000000 */
[----:B------:R-:W-:Y:S05]  /*4c30*/  @!P1 SEL R2, R43, R2, !P0 ;  /* 0x000000022b029207 */ /* 0x000fea0004000000 */
[----:B------:R-:W-:Y:S02]  /*4c40*/  @!P1 IMAD.IADD R0, R2, 0x1, -R3 ;  /* 0x0000000102009824 */ /* 0x000fe400078e0a03 */
[----:B------:R-:W-:Y:S02]  /*4c50*/  @!P1 IMAD.IADD R2, R3, 0x1, -R2 ;  /* 0x0000000103029824 */ /* 0x000fe400078e0a02 */
[----:B------:R-:W-:Y:S02]  /*4c60*/  @!P1 IMAD R45, R0, R9, R45 ;  /* 0x00000009002d9224 */ /* 0x000fe400078e022d */
[----:B------:R-:W-:Y:S01]  /*4c70*/  @!P1 IMAD R43, R2, R10, R43 ;  /* 0x0000000a022b9224 */ /* 0x000fe200078e022b */
[----:B------:R-:W-:Y:S06]  /*4c80*/  BRA.U !UP0, `(.L_x_79) ;  /* 0x0000000108407547 */ /* 0x000fec000b800000 */
[----:B------:R-:W1:Y:S01]  /*4c90*/  LDCU.64 UR8, c[0x4][0x80] ;  /* 0x01001000ff0877ac */ /* 0x000e620008000a00 */
[----:B------:R-:W-:Y:S01]  /*4ca0*/  MOV R3, 0x0 ;  /* 0x0000000000037802 */ /* 0x000fe20000000f00 */
[----:B------:R-:W-:Y:S02]  /*4cb0*/  HFMA2 R12, -RZ, RZ, 0, 5.9604644775390625e-08 ;  /* 0x00000001ff0c7431 */ /* 0x000fe400000001ff */
[----:B------:R-:W-:Y:S02]  /*4cc0*/  IMAD.MOV.U32 R8, RZ, RZ, 0x70 ;  /* 0x00000070ff087424 */ /* 0x000fe400078e00ff */
[----:B------:R-:W-:Y:S01]  /*4cd0*/  IMAD.MOV.U32 R13, RZ, RZ, RZ ;  /* 0x000000ffff0d7224 */ /* 0x000fe200078e00ff */
[----:B------:R-:W2:Y:S01]  /*4ce0*/  LDCU.64 UR6, c[0x4][0x88] ;  /* 0x01001100ff0677ac */ /* 0x000ea20008000a00 */
[----:B------:R-:W3:Y:S01]  /*4cf0*/  LDC.64 R2, c[0x4][R3] ;  /* 0x0100000003027b82 */ /* 0x000ee20000000a00 */
[----:B------:R-:W4:Y:S01]  /*4d00*/  LDCU.64 UR4, c[0x4][0x8] ;  /* 0x01000100ff0477ac */ /* 0x000f220008000a00 */
[----:B-1----:R-:W-:Y:S01]  /*4d10*/  MOV R5, UR9 ;  /* 0x0000000900057c02 */ /* 0x002fe20008000f00 */
[----:B------:R-:W-:Y:S01]  /*4d20*/  IMAD.U32 R4, RZ, RZ, UR8 ;  /* 0x00000008ff047e24 */ /* 0x000fe2000f8e00ff */
[----:B--2---:R-:W-:Y:S01]  /*4d30*/  MOV R7, UR7 ;  /* 0x0000000700077c02 */ /* 0x004fe20008000f00 */
[----:B------:R-:W-:Y:S01]  /*4d40*/  IMAD.U32 R6, RZ, RZ, UR6 ;  /* 0x00000006ff067e24 */ /* 0x000fe2000f8e00ff */
[----:B----4-:R-:W-:Y:S01]  /*4d50*/  MOV R11, UR5 ;  /* 0x00000005000b7c02 */ /* 0x010fe20008000f00 */
[----:B------:R-:W-:Y:S02]  /*4d60*/  IMAD.U32 R10, RZ, RZ, UR4 ;  /* 0x00000004ff0a7e24 */ /* 0x000fe4000f8e00ff */
[----:B------:R-:W-:Y:S07]  /*4d70*/  LEPC R20, `(.L_x_79) ;  /* 0x000000001014794e */ /* 0x000fee0000000000 */
[----:B---3-5:R-:W-:Y:S05]  /*4d80*/  CALL.ABS.NOINC R2 ;  /* 0x0000000002007343 */ /* 0x028fea0003c00000 */
.L_x_79:
[----:B------:R-:W-:Y:S01]  /*4d90*/  LOP3.LUT P0, RZ, R109, 0x1b0, RZ, 0xc0, !PT ;  /* 0x000001b06dff7812 */ /* 0x000fe2000780c0ff */
[----:B------:R-:W-:Y:S11]  /*4da0*/  BSSY.RECONVERGENT B6, `(.L_x_80) ;  /* 0x0000013000067945 */ /* 0x000ff60003800200 */
[----:B------:R-:W-:Y:S01]  /*4db0*/  @!UPT UIADD3 URZ, UPT, UPT, URZ, URZ, URZ ;  /* 0x000000fffffff290 */ /* 0x000fe2000fffe0ff */
[----:B------:R-:W-:Y:S05]  /*4dc0*/  @!P0 BRA `(.L_x_81) ;  /* 0x0000000000408947 */ /* 0x000fea0003800000 */
        /* <DEDUP_REMOVED lines=16> */
.L_x_81:
[----:B------:R-:W-:Y:S05]  /*4ed0*/  BSYNC.RECONVERGENT B6 ;  /* 0x0000000000067941 */ /* 0x000fea0003800200 */
.L_x_80:
[----:B------:R-:W-:Y:S01]  /*4ee0*/  ISETP.NE.U32.AND P3, PT, R86, RZ, PT ;  /* 0x000000ff5600720c */ /* 0x000fe20003f65070 */
[----:B------:R-:W-:Y:S01]  /*4ef0*/  UISETP.NE.AND UP1, UPT, UR44, URZ, UPT ;  /* 0x000000ff2c00728c */ /* 0x000fe2000bf25270 */
[----:B------:R-:W-:Y:S02]  /*4f00*/  ISETP.NE.U32.AND P4, PT, R82, RZ, PT ;  /* 0x000000ff5200720c */ /* 0x000fe40003f85070 */
[----:B------:R-:W-:Y:S02]  /*4f10*/  ISETP.NE.AND.EX P3, PT, R87, RZ, PT, P3 ;  /* 0x000000ff5700720c */ /* 0x000fe40003f65330 */
[----:B------:R-:W-:Y:S02]  /*4f20*/  PLOP3.LUT P1, PT, PT, PT, PT, 0x8, 0x80 ;  /* 0x000000000080781c */ /* 0x000fe40003f2e170 */
[----:B------:R-:W-:Y:S02]  /*4f30*/  PLOP3.LUT P0, PT, PT, PT, UP1, 0x80, 0x8 ;  /* 0x000000000008781c */ /* 0x000fe40003f0f018 */
[----:B------:R-:W-:Y:S02]  /*4f40*/  ISETP.NE.AND.EX P4, PT, R83, RZ, PT, P4 ;  /* 0x000000ff5300720c */ /* 0x000fe40003f85340 */
[----:B------:R-:W1:Y:S09]  /*4f50*/  @UP1 LDCU.64 UR4, c[0x0][0x888] ;  /* 0x00011100ff0417ac */ /* 0x000e720008000a00 */
[----:B------:R-:W-:Y:S01]  /*4f60*/  @P0 PLOP3.LUT P1, PT, P3, PT, PT, 0x80, 0x8 ;  /* 0x000000000008081c */ /* 0x000fe20001f2f070 */
[----:B-1----:R-:W-:Y:S04]  /*4f70*/  @UP1 UISETP.NE.U32.AND UP0, UPT, UR4, URZ, UPT ;  /* 0x000000ff0400128c */ /* 0x002fe8000bf05070 */
[----:B------:R-:W-:Y:S04]  /*4f80*/  @UP1 UISETP.NE.AND.EX UP0, UPT, UR5, URZ, UPT, UP0 ;  /* 0x000000ff0500128c */ /* 0x000fe8000bf05300 */
[----:B------:R-:W-:Y:S01]  /*4f90*/  @UP1 USEL UR4, URZ, 0xffffffff, UP0 ;  /* 0xffffffffff041887 */ /* 0x000fe20008000000 */
[----:B------:R-:W-:Y:S11]  /*4fa0*/  @!P3 BRA `(.L_x_82) ;  /* 0x00000000002cb947 */ /* 0x000ff60003800000 */
[----:B------:R-:W-:Y:S01]  /*4fb0*/  ISETP.NE.U32.AND P2, PT, R84, RZ, PT ;  /* 0x000000ff5400720c */ /* 0x000fe20003f45070 */
[----:B------:R-:W-:Y:S03]  /*4fc0*/  IMAD.MOV.U32 R96, RZ, RZ, 0x1 ;  /* 0x00000001ff607424 */ /* 0x000fe600078e00ff */
[----:B------:R-:W-:Y:S11]  /*4fd0*/  ISETP.NE.AND.EX P2, PT, R85, RZ, PT, P2 ;  /* 0x000000ff5500720c */ /* 0x000ff60003f45320 */
[----:B------:R-:W-:Y:S02]  /*4fe0*/  @!UPT UIADD3 URZ, UPT, UPT, URZ, URZ, URZ ;  /* 0x000000fffffff290 */ /* 0x000fe4000fffe0ff */
[----:B------:R-:W1:Y:S01]  /*4ff0*/  @P2 LDC.64 R2, c[0x0][0x888] ;  /* 0x00022200ff022b82 */ /* 0x000e620000000a00 */
[----:B------:R-:W-:Y:S04]  /*5000*/  @P2 IMAD R0, R86, UR36, RZ ;  /* 0x0000002456002c24 */ /* 0x000fe8000f8e02ff */
[----:B-1----:R-:W-:Y:S04]  /*5010*/  @P2 IMAD.WIDE R2, R0, 0x4, R2 ;  /* 0x0000000400022825 */ /* 0x002fe800078e0202 */
[----:B------:R-:W-:Y:S01]  /*5020*/  HFMA2 R0, -RZ, RZ, 0, 5.9604644775390625e-08 ;  /* 0x00000001ff007431 */ /* 0x000fe200000001ff */
[----:B-----5:R1:W5:Y:S04]  /*5030*/  @P2 LDG.E R49, desc[UR40][R2.64] ;  /* 0x0000002802312981 */ /* 0x020368000c1e1900 */
[----:B------:R-:W-:Y:S01]  /*5040*/  @!P2 PRMT R96, R0, 0x7610, R96 ;  /* 0x000076100060a816 */ /* 0x000fe20000000060 */
[----:B-1----:R-:W2:Y:S06]  /*5050*/  @!P2 LDC R49, c[0x0][0x880] ;  /* 0x00022000ff31ab82 */ /* 0x002eac0000000800 */
.L_x_82:
[----:B------:R-:W-:Y:S05]  /*5060*/  @!P4 BRA `(.L_x_83) ;  /* 0x000000000020c947 */ /* 0x000fea0003800000 */
[----:B------:R-:W-:Y:S04]  /*5070*/  ISETP.NE.U32.AND P2, PT, R80, RZ, PT ;  /* 0x000000ff5000720c */ /* 0x000fe80003f45070 */
[----:B------:R-:W-:Y:S11]  /*5080*/  ISETP.NE.AND.EX P2, PT, R81, RZ, PT, P2 ;  /* 0x000000ff5100720c */ /* 0x000ff60003f45320 */
[----:B------:R-:W-:Y:S02]  /*5090*/  @!UPT UIADD3 URZ, UPT, UPT, URZ, URZ, URZ ;  /* 0x000000fffffff290 */ /* 0x000fe4000fffe0ff */
[----:B------:R-:W1:Y:S01]  /*50a0*/  @P2 LDC.64 R2, c[0x0][0x8a8] ;  /* 0x00022a00ff022b82 */ /* 0x000e620000000a00 */
[----:B------:R-:W-:Y:S04]  /*50b0*/  @P2 IMAD R0, R82, UR36, RZ ;  /* 0x0000002452002c24 */ /* 0x000fe8000f8e02ff */
[----:B-1----:R-:W-:Y:S05]  /*50c0*/  @P2 IMAD.WIDE R2, R0, 0x4, R2 ;  /* 0x0000000400022825 */ /* 0x002fea00078e0202 */
[----:B-----5:R1:W5:Y:S02]  /*50d0*/  @P2 LDG.E R47, desc[UR40][R2.64] ;  /* 0x00000028022f2981 */ /* 0x020364000c1e1900 */
[----:B-1----:R-:W3:Y:S02]  /*50e0*/  @!P2 LDC R47, c[0x0][0x8a0] ;  /* 0x00022800ff2fab82 */ /* 0x002ee40000000800 */
.L_x_83:
[----:B--2--5:R-:W-:Y:S01]  /*50f0*/  @P0 FSETP.NEU.AND P4, PT, R49, RZ, PT ;  /* 0x000000ff3100020b */ /* 0x024fe20003f8d000 */
[----:B------:R-:W-:Y:S01]  /*5100*/  IMAD.U32 R0, RZ, RZ, UR4 ;  /* 0x00000004ff007e24 */ /* 0x000fe2000f8e00ff */
[----:B------:R-:W-:Y:S01]  /*5110*/  @P0 LOP3.LUT P2, RZ, R96, 0xff, RZ, 0xc0, !PT ;  /* 0x000000ff60ff0812 */ /* 0x000fe2000784c0ff */
[----:B------:R-:W-:Y:S01]  /*5120*/  BSSY B1, `(.L_x_84) ;  /* 0x0000039000017945 */ /* 0x000fe20003800000 */
[----:B------:R-:W-:Y:S02]  /*5130*/  @P0 SEL R9, RZ, 0xffffffff, P4 ;  /* 0xffffffffff090807 */ /* 0x000fe40002000000 */
[----:B------:R-:W-:Y:S02]  /*5140*/  CS2R R54, SRZ ;  /* 0x0000000000367805 */ /* 0x000fe4000001ff00 */
[----:B------:R-:W-:Y:S02]  /*5150*/  LEA R92, R44, UR43, 0x3 ;  /* 0x0000002b2c5c7c11 */ /* 0x000fe4000f8e18ff */
[----:B------:R-:W-:Y:S02]  /*5160*/  CS2R R52, SRZ ;  /* 0x0000000000347805 */ /* 0x000fe4000001ff00 */
[----:B------:R-:W-:Y:S02]  /*5170*/  @P1 SEL R9, R0, R9, !P2 ;  /* 0x0000000900091207 */ /* 0x000fe40005000000 */
[----:B------:R-:W-:Y:S02]  /*5180*/  CS2R R58, SRZ ;  /* 0x00000000003a7805 */ /* 0x000fe4000001ff00 */
[----:B------:R-:W-:Y:S02]  /*5190*/  SHF.L.U32 R7, R108, 0x1f, RZ ;  /* 0x0000001f6c077819 */ /* 0x000fe400000006ff */
[----:B------:R-:W-:Y:S02]  /*51a0*/  CS2R R56, SRZ ;  /* 0x0000000000387805 */ /* 0x000fe4000001ff00 */
[----:B------:R-:W-:Y:S02]  /*51b0*/  @P0 LOP3.LUT R9, R9, 0x1, RZ, 0xc0, !PT ;  /* 0x0000000109090812 */ /* 0x000fe400078ec0ff */
[C---:B------:R-:W-:Y:S02]  /*51c0*/  LEA.HI R5, R44.reuse, R44, RZ, 0x1 ;  /* 0x0000002c2c057211 */ /* 0x040fe400078f08ff */
[----:B------:R-:W-:Y:S02]  /*51d0*/  ISETP.NE.U32.OR P1, PT, R9, 0x1, !P0 ;  /* 0x000000010900780c */ /* 0x000fe40004725470 */
[----:B------:R-:W-:Y:S01]  /*51e0*/  PLOP3.LUT P5, PT, PT, PT, PT, 0x8, 0x80 ;  /* 0x000000000080781c */ /* 0x000fe20003fae170 */
[C---:B------:R-:W-:Y:S01]  /*51f0*/  IMAD.SHL.U32 R3, R5.reuse, 0x20, RZ ;  /* 0x0000002005037824 */ /* 0x040fe200078e00ff */
[----:B------:R-:W-:Y:S04]  /*5200*/  LOP3.LUT R5, R5, 0xffe, RZ, 0xc0, !PT ;  /* 0x00000ffe05057812 */ /* 0x000fe800078ec0ff */
[----:B------:R-:W-:Y:S01]  /*5210*/  LOP3.LUT R3, R3, 0xffffffc0, RZ, 0xc0, !PT ;  /* 0xffffffc003037812 */ /* 0x000fe200078ec0ff */
[----:B------:R-:W-:Y:S04]  /*5220*/  IMAD.IADD R32, R44, 0x1, -R5 ;  /* 0x000000012c207824 */ /* 0x000fe800078e0a05 */
[----:B------:R-:W-:Y:S01]  /*5230*/  @P1 SHF.L.U32 R2, R106, 0x1f, RZ ;  /* 0x0000001f6a021819 */ /* 0x000fe200000006ff */
[----:B------:R-:W-:Y:S03]  /*5240*/  IMAD.IADD R3, R46, 0x1, R3 ;  /* 0x000000012e037824 */ /* 0x000fe600078e0203 */
[----:B------:R-:W1:Y:S01]  /*5250*/  @P1 SYNCS.PHASECHK.TRANS64.TRYWAIT P0, [UR43+0x40], R2 ;  /* 0x00004002ff0015a7 */ /* 0x000e62000800112b */
[----:B------:R-:W-:Y:S01]  /*5260*/  IMAD R32, R32, 0x100000, R3 ;  /* 0x0010000020207824 */ /* 0x000fe200078e0203 */
[----:B------:R2:W4:Y:S01]  /*5270*/  SYNCS.PHASECHK.TRANS64.TRYWAIT P4, [R92+URZ+0x80], R7 ;  /* 0x000080075c0075a7 */ /* 0x00052200080811ff */
[----:B-1----:R-:W-:Y:S01]  /*5280*/  @P1 PLOP3.LUT P5, PT, P0, PT, PT, 0x8, 0x80 ;  /* 0x000000000080181c */ /* 0x002fe200007ae170 */
[----:B------:R-:W-:Y:S01]  /*5290*/  @!UPT UIADD3 URZ, UPT, UPT, URZ, URZ, URZ ;  /* 0x000000fffffff290 */ /* 0x000fe2000fffe0ff */
[----:B--2---:R-:W-:Y:S11]  /*52a0*/  @!P1 BRA `(.L_x_85) ;  /* 0x0000000000809947 */ /* 0x004ff60003800000 */
[----:B------:R-:W-:Y:S01]  /*52b0*/  ISETP.NE.U32.AND P0, PT, RZ, UR38, PT ;  /* 0x00000026ff007c0c */ /* 0x000fe2000bf05070 */
[----:B------:R-:W-:Y:S01]  /*52c0*/  BSSY B0, `(.L_x_86) ;  /* 0x0000012000007945 */ /* 0x000fe20003800000 */
[----:B------:R-:W-:Y:S02]  /*52d0*/  FSETP.NEU.AND P2, PT, R49, RZ, PT ;  /* 0x000000ff3100720b */ /* 0x000fe40003f4d000 */
[----:B------:R-:W-:Y:S02]  /*52e0*/  CS2R R58, SRZ ;  /* 0x00000000003a7805 */ /* 0x000fe4000001ff00 */
[----:B------:R-:W-:Y:S02]  /*52f0*/  ISETP.NE.AND.EX P0, PT, RZ, UR39, PT, P0 ;  /* 0x00000027ff007c0c */ /* 0x000fe4000bf05300 */
[----:B------:R-:W-:Y:S02]  /*5300*/  CS2R R56, SRZ ;  /* 0x0000000000387805 */ /* 0x000fe4000001ff00 */
[----:B------:R-:W-:Y:S02]  /*5310*/  LOP3.LUT P1, RZ, R96, 0xff, RZ, 0xc0, !PT ;  /* 0x000000ff60ff7812 */ /* 0x000fe4000782c0ff */
[----:B------:R-:W-:Y:S02]  /*5320*/  CS2R R54, SRZ ;  /* 0x0000000000367805 */ /* 0x000fe4000001ff00 */
[----:B------:R-:W-:Y:S02]  /*5330*/  SEL R0, RZ, 0xffffffff, P2 ;  /* 0xffffffffff007807 */ /* 0x000fe40001000000 */
[----:B------:R-:W-:Y:S02]  /*5340*/  CS2R R52, SRZ ;  /* 0x0000000000347805 */ /* 0x000fe4000001ff00 */
[----:B------:R-:W-:Y:S04]  /*5350*/  SEL R3, RZ, 0xffffffff, P0 ;  /* 0xffffffffff037807 */ /* 0x000fe80000000000 */
[----:B------:R-:W-:Y:S04]  /*5360*/  @P3 SEL R0, R3, R0, !P1 ;  /* 0x0000000003003207 */ /* 0x000fe80004800000 */
[----:B------:R-:W-:Y:S04]  /*5370*/  LOP3.LUT R0, R0, 0x1, RZ, 0xc0, !PT ;  /* 0x0000000100007812 */ /* 0x000fe800078ec0ff */
[----:B------:R-:W-:Y:S01]  /*5380*/  ISETP.NE.U32.AND P0, PT, R0, 0x1, PT ;  /* 0x000000010000780c */ /* 0x000fe20003f05070 */
[----:B------:R-:W-:Y:S01]  /*5390*/  @!UPT UIADD3 URZ, UPT, UPT, URZ, URZ, URZ ;  /* 0x000000fffffff290 */ /* 0x000fe2000fffe0ff */
[----:B------:R-:W-:Y:S11]  /*53a0*/  @!P5 BRA `(.L_x_87) ;  /* 0x00000000000cd947 */ /* 0x000ff60003800000 */
[----:B------:R-:W-:Y:S04]  /*53b0*/  SHF.L.U32 R3, R106, 0x1f, RZ ;  /* 0x0000001f6a037819 */ /* 0x000fe800000006ff */
[----:B------:R-:W1:Y:S02]  /*53c0*/  SYNCS.PHASECHK.TRANS64.TRYWAIT P1, [UR43+0x40], R3 ;  /* 0x00004003ff0075a7 */ /* 0x000e64000802112b */
[----:B-1----:R-:W-:Y:S05]  /*53d0*/  @!P1 BRA `(.L_x_88) ;  /* 0x0000001400549947 */ /* 0x002fea0003800000 */
.L_x_87:
[----:B------:R-:W-:Y:S05]  /*53e0*/  BSYNC B0 ;  /* 0x0000000000007941 */ /* 0x000fea0003800000 */
.L_x_86:
[----:B------:R2:W1:Y:S01]  /*53f0*/  @P0 LDS.128 R56, [R103+UR43+0x200] ;  /* 0x0002002b67380984 */ /* 0x0004620008000c00 */
[----:B------:R-:W-:Y:S01]  /*5400*/  UIADD3 UR4, UPT, UPT, UR43, 0x48, URZ ;  /* 0x000000482b047890 */ /* 0x000fe2000fffe0ff */
[----:B------:R-:W-:Y:S02]  /*5410*/  LOP3.LUT R106, R106, 0x1, RZ, 0x3c, !PT ;  /* 0x000000016a6a7812 */ /* 0x000fe400078e3cff */
[----:B------:R2:W1:Y:S01]  /*5420*/  @P0 LDS.128 R52, [R102+0x10] ;  /* 0x0000100066340984 */ /* 0x0004620000000c00 */
[----:B------:R-:W-:Y:S01]  /*5430*/  UPRMT UR4, UR37, 0x654, UR4 ;  /* 0x0000065425047896 */ /* 0x000fe20008000004 */
[----:B------:R-:W-:Y:S01]  /*5440*/  @!PT LDS RZ, [RZ] ;  /* 0x00000000fffff984 */ /* 0x000fe20000000800 */
[----:B------:R-:W-:Y:S01]  /*5450*/  @!PT LDS RZ, [RZ] ;  /* 0x00000000fffff984 */ /* 0x000fe20000000800 */
[----:B------:R-:W-:Y:S01]  /*5460*/  @!PT LDS RZ, [RZ] ;  /* 0x00000000fffff984 */ /* 0x000fe20000000800 */
[----:B------:R-:W-:Y:S01]  /*5470*/  @!PT LDS RZ, [RZ] ;  /* 0x00000000fffff984 */ /* 0x000fe20000000800 */
[----:B------:R5:W-:Y:S06]  /*5480*/  MEMBAR.ALL.CTA ;  /* 0x0000000000007992 */ /* 0x000bec0000008000 */
[----:B-----5:R-:W5:Y:S02]  /*5490*/  FENCE.VIEW.ASYNC.S ;  /* 0x00000000000073c6 */ /* 0x020f640000000000 */
[----:B-----5:R-:W-:Y:S03]  /*54a0*/  SYNCS.ARRIVE.TRANS64.RED.A1T0 RZ, [UR4], RZ ;  /* 0x000000ffffff79a7 */ /* 0x020fe60008100404 */
.L_x_85:
[----:B------:R-:W-:Y:S05]  /*54b0*/  BSYNC B1 ;  /* 0x0000000000017941 */ /* 0x000fea0003800000 */
.L_x_84:
[----:B-1----:R-:W-:Y:S04]  /*54c0*/  SHF.R.U32.HI R3, RZ, 0x15, R32 ;  /* 0x00000015ff037819 */ /* 0x002fe80000011620 */
[----:B------:R-:W-:Y:S01]  /*54d0*/  LOP3.LUT P0, RZ, R3, 0x3, R104, 0x48, !PT ;  /* 0x0000000303ff7812 */ /* 0x000fe20007804868 */
[----:B------:R-:W-:Y:S01]  /*54e0*/  @!UPT UIADD3 URZ, UPT, UPT, URZ, URZ, URZ ;  /* 0x000000fffffff290 */ /* 0x000fe2000fffe0ff */
[----:B----4-:R-:W-:Y:S11]  /*54f0*/  @P4 BRA `(.L_x_89) ;  /* 0x0000000000084947 */ /* 0x010ff60003800000 */
[----:B------:R-:W1:Y:S02]  /*5500*/  SYNCS.PHASECHK.TRANS64.TRYWAIT P1, [R92+URZ+0x80], R7 ;  /* 0x000080075c0075a7 */ /* 0x000e6400080211ff */
[----:B-1----:R-:W-:Y:S05]  /*5510*/  @!P1 BRA `(.L_x_90) ;  /* 0x00000014001c9947 */ /* 0x002fea0003800000 */
.L_x_89:
[----:B------:R-:W-:Y:S05]  /*5520*/  @!P0 BRA `(.L_x_91) ;  /* 0x0000000000408947 */ /* 0x000fea0003800000 */
[----:B------:R-:W4:Y:S01]  /*5530*/  LDCU.64 UR8, c[0x4][0x70] ;  /* 0x01000e00ff0877ac */ /* 0x000f220008000a00 */
[----:B------:R-:W-:Y:S01]  /*5540*/  MOV R3, 0x0 ;  /* 0x0000000000037802 */ /* 0x000fe20000000f00 */
[----:B------:R-:W-:Y:S02]  /*5550*/  HFMA2 R12, -RZ, RZ, 0, 5.9604644775390625e-08 ;  /* 0x00000001ff0c7431 */ /* 0x000fe400000001ff */
[----:B------:R-:W-:Y:S02]  /*5560*/  IMAD.MOV.U32 R8, RZ, RZ, 0x192 ;  /* 0x00000192ff087424 */ /* 0x000fe400078e00ff */
[----:B------:R-:W-:Y:S01]  /*5570*/  IMAD.MOV.U32 R13, RZ, RZ, RZ ;  /* 0x000000ffff0d7224 */ /* 0x000fe200078e00ff */
[----:B------:R-:W1:Y:S01]  /*5580*/  LDCU.64 UR6, c[0x4][0x78] ;  /* 0x01000f00ff0677ac */ /* 0x000e620008000a00 */
[----:B------:R-:W2:Y:S01]  /*5590*/  LDC.64 R2, c[0x4][R3] ;  /* 0x0100000003027b82 */ /* 0x000ea20000000a00 */
[----:B------:R-:W5:Y:S01]  /*55a0*/  LDCU.64 UR4, c[0x4][0x10] ;  /* 0x01000200ff0477ac */ /* 0x000f620008000a00 */
[----:B----4-:R-:W-:Y:S01]  /*55b0*/  MOV R5, UR9 ;  /* 0x0000000900057c02 */ /* 0x010fe20008000f00 */
[----:B------:R-:W-:Y:S01]  /*55c0*/  IMAD.U32 R4, RZ, RZ, UR8 ;  /* 0x00000008ff047e24 */ /* 0x000fe2000f8e00ff */
[----:B-1----:R-:W-:Y:S01]  /*55d0*/  MOV R7, UR7 ;  /* 0x0000000700077c02 */ /* 0x002fe20008000f00 */
[----:B------:R-:W-:Y:S01]  /*55e0*/  IMAD.U32 R6, RZ, RZ, UR6 ;  /* 0x00000006ff067e24 */ /* 0x000fe2000f8e00ff */
[----:B-----5:R-:W-:Y:S01]  /*55f0*/  MOV R11, UR5 ;  /* 0x00000005000b7c02 */ /* 0x020fe20008000f00 */
[----:B------:R-:W-:Y:S02]  /*5600*/  IMAD.U32 R10, RZ, RZ, UR4 ;  /* 0x00000004ff0a7e24 */ /* 0x000fe4000f8e00ff */
[----:B------:R-:W-:Y:S07]  /*5610*/  LEPC R20, `(.L_x_91) ;  /* 0x000000001014794e */ /* 0x000fee0000000000 */
[----:B--23--:R-:W-:Y:S05]  /*5620*/  CALL.ABS.NOINC R2 ;  /* 0x0000000002007343 */ /* 0x00cfea0003c00000 */
.L_x_91:
[----:B------:R-:W-:Y:S01]  /*5630*/  LOP3.LUT P0, RZ, R101, 0x60, RZ, 0xc0, !PT ;  /* 0x0000006065ff7812 */ /* 0x000fe2000780c0ff */
[----:B------:R-:W-:Y:S05]  /*5640*/  WARPSYNC.ALL ;  /* 0x0000000000007948 */ /* 0x000fea0003800000 */
[----:B------:R-:W-:Y:S01]  /*5650*/  R2UR UR4, R32 ;  /* 0x00000000200472ca */ /* 0x000fe200000e0000 */
[----:B------:R-:W-:Y:S01]  /*5660*/  BSSY.RECONVERGENT B0, `(.L_x_92) ;  /* 0x00000a0000007945 */ /* 0x000fe20003800200 */
[-C--:B------:R-:W-:Y:S02]  /*5670*/  F2FP.F16.E4M3.UNPACK_B R50, R56.reuse ;  /* 0x00000038ff32723e */ /* 0x080fe400020006ff */
[----:B------:R-:W-:Y:S02]  /*5680*/  F2FP.F16.E4M3.UNPACK_B R63, R56.H1 ;  /* 0x00000038ff3f723e */ /* 0x000fe400030006ff */
[-C--:B------:R-:W-:Y:S01]  /*5690*/  F2FP.F16.E4M3.UNPACK_B R56, R57.reuse ;  /* 0x00000039ff38723e */ /* 0x080fe200020006ff */
[--C-:B------:R-:W-:Y:S01]  /*56a0*/  HADD2.F32 R48, -RZ, R50.reuse.H0_H0 ;  /* 0x20000032ff307230 */ /* 0x100fe20000004100 */
[----:B------:R-:W-:Y:S01]  /*56b0*/  F2FP.F16.E4M3.UNPACK_B R57, R57.H1 ;  /* 0x00000039ff39723e */ /* 0x000fe200030006ff */
[----:B------:R-:W-:Y:S01]  /*56c0*/  HADD2.F32 R50, -RZ, R50.H1_H1 ;  /* 0x30000032ff327230 */ /* 0x000fe20000004100 */
[-C--:B------:R-:W-:Y:S01]  /*56d0*/  F2FP.F16.E4M3.UNPACK_B R66, R52.reuse ;  /* 0x00000034ff42723e */ /* 0x080fe200020006ff */
[--C-:B------:R-:W-:Y:S01]  /*56e0*/  HADD2.F32 R51, -RZ, R63.reuse.H0_H0 ;  /* 0x2000003fff337230 */ /* 0x100fe20000004100 */
[----:B------:R-:W-:Y:S01]  /*56f0*/  F2FP.F16.E4M3.UNPACK_B R68, R52.H1 ;  /* 0x00000034ff44723e */ /* 0x000fe200030006ff */
[----:B-1----:R-:W-:Y:S01]  /*5700*/  LDTM.16dp32bit_t0_t15.x32 R4, tmem[UR4] ;  /* 0x00000004000479ee */ /* 0x002fe20008a80000 */
[----:B------:R-:W3:Y:S01]  /*5710*/  LDTM.16dp32bit_t16_t31.x32 R4, tmem[UR4+0x20] ;  /* 0x00002004000479ee */ /* 0x000ee20008aa0000 */
[----:B------:R-:W-:Y:S01]  /*5720*/  NOP ;  /* 0x0000000000007918 */ /* 0x000fe20000000000 */
[----:B------:R-:W-:Y:S01]  /*5730*/  R2UR UR5, R92 ;  /* 0x000000005c0572ca */ /* 0x000fe200000e0000 */
[--C-:B------:R-:W-:Y:S01]  /*5740*/  HADD2.F32 R65, -RZ, R66.reuse.H0_H0 ;  /* 0x20000042ff417230 */ /* 0x100fe20000004100 */
[----:B------:R-:W-:Y:S01]  /*5750*/  F2FP.F16.E4M3.UNPACK_B R61, R58 ;  /* 0x0000003aff3d723e */ /* 0x000fe200020006ff */
[----:B------:R-:W-:Y:S01]  /*5760*/  HADD2.F32 R67, -RZ, R66.H1_H1 ;  /* 0x30000042ff437230 */ /* 0x000fe20000004100 */
[-C--:B------:R-:W-:Y:S01]  /*5770*/  F2FP.F16.E4M3.UNPACK_B R70, R53.reuse ;  /* 0x00000035ff46723e */ /* 0x080fe200020006ff */
[----:B------:R-:W-:Y:S01]  /*5780*/  HADD2.F32 R52, -RZ, R63.H1_H1 ;  /* 0x3000003fff347230 */ /* 0x000fe20000004100 */
[----:B------:R-:W-:Y:S01]  /*5790*/  F2FP.F16.E4M3.UNPACK_B R72, R53.H1 ;  /* 0x00000035ff48723e */ /* 0x000fe200030006ff */
[----:B------:R-:W-:Y:S01]  /*57a0*/  HADD2.F32 R53, -RZ, R56.H0_H0 ;  /* 0x20000038ff357230 */ /* 0x000fe20000004100 */
[-C--:B------:R-:W-:Y:S01]  /*57b0*/  F2FP.F16.E4M3.UNPACK_B R74, R54.reuse ;  /* 0x00000036ff4a723e */ /* 0x080fe200020006ff */
[----:B------:R-:W-:Y:S01]  /*57c0*/  HADD2.F32 R69, -RZ, R70.H0_H0 ;  /* 0x20000046ff457230 */ /* 0x000fe20000004100 */
[----:B------:R-:W-:Y:S01]  /*57d0*/  F2FP.F16.E4M3.UNPACK_B R76, R54.H1 ;  /* 0x00000036ff4c723e */ /* 0x000fe200030006ff */
[----:B------:R-:W-:Y:S01]  /*57e0*/  HADD2.F32 R54, -RZ, R56.H1_H1 ;  /* 0x30000038ff367230 */ /* 0x000fe20000004100 */
[----:B------:R-:W-:Y:S01]  /*57f0*/  F2FP.F16.E4M3.UNPACK_B R60, R58.H1 ;  /* 0x0000003aff3c723e */ /* 0x000fe200030006ff */
[----:B------:R-:W-:Y:S01]  /*5800*/  UIADD3 UR5, UPT, UPT, UR5, 0xa0, URZ ;  /* 0x000000a005057890 */ /* 0x000fe2000fffe0ff */
[----:B------:R-:W-:Y:S01]  /*5810*/  HADD2.F32 R58, -RZ, R61.H1_H1 ;  /* 0x3000003dff3a7230 */ /* 0x000fe20000004100 */
[----:B------:R-:W-:Y:S01]  /*5820*/  F2FP.F16.E4M3.UNPACK_B R77, R55 ;  /* 0x00000037ff4d723e */ /* 0x000fe200020006ff */
[----:B------:R-:W-:Y:S01]  /*5830*/  HADD2.F32 R70, -RZ, R70.H1_H1 ;  /* 0x30000046ff467230 */ /* 0x000fe20000004100 */
[----:B------:R-:W-:Y:S01]  /*5840*/  UPRMT UR5, UR37, 0x654, UR5 ;  /* 0x0000065425057896 */ /* 0x000fe20008000005 */
[--C-:B------:R-:W-:Y:S01]  /*5850*/  HADD2.F32 R73, -RZ, R74.reuse.H0_H0 ;  /* 0x2000004aff497230 */ /* 0x100fe20000004100 */
[----:B------:R-:W-:Y:S01]  /*5860*/  F2FP.F16.E4M3.UNPACK_B R62, R59 ;  /* 0x0000003bff3e723e */ /* 0x000fe200020006ff */
[----:B------:R-:W-:Y:S01]  /*5870*/  HADD2.F32 R74, -RZ, R74.H1_H1 ;  /* 0x3000004aff4a7230 */ /* 0x000fe20000004100 */
[----:B------:R-:W-:Y:S01]  /*5880*/  F2FP.F16.E4M3.UNPACK_B R78, R55.H1 ;  /* 0x00000037ff4e723e */ /* 0x000fe200030006ff */
[C---:B---3--:R-:W-:Y:S01]  /*5890*/  FMUL R4, R47.reuse, R4 ;  /* 0x000000042f047220 */ /* 0x048fe20000400000 */
[C---:B------:R-:W-:Y:S01]  /*58a0*/  FMUL R5, R47.reuse, R5 ;  /* 0x000000052f057220 */ /* 0x040fe20000400000 */
[C---:B------:R-:W-:Y:S01]  /*58b0*/  FMUL R8, R47.reuse, R8 ;  /* 0x000000082f087220 */ /* 0x040fe20000400000 */
[----:B------:R-:W-:Y:S01]  /*58c0*/  FMUL R9, R47, R9 ;  /* 0x000000092f097220 */ /* 0x000fe20000400000 */
[----:B------:R-:W-:Y:S01]  /*58d0*/  SYNCS.ARRIVE.TRANS64.RED.A1T0 RZ, [UR5], RZ ;  /* 0x000000ffffff79a7 */ /* 0x000fe20008100405 */
[C---:B------:R-:W-:Y:S01]  /*58e0*/  FFMA R4, R49.reuse, R48, R4 ;  /* 0x0000003031047223 */ /* 0x040fe20000000004 */
[----:B------:R-:W-:Y:S01]  /*58f0*/  FFMA R5, R49, R50, R5 ;  /* 0x0000003231057223 */ /* 0x000fe20000000005 */
[C---:B------:R-:W-:Y:S01]  /*5900*/  FMUL R12, R47.reuse, R12 ;  /* 0x0000000c2f0c7220 */ /* 0x040fe20000400000 */
        /* <DEDUP_REMOVED lines=9> */
[----:B------:R-:W-:Y:S02]  /*59a0*/  HADD2.F32 R48, -RZ, R77.H1_H1 ;  /* 0x3000004dff307230 */ /* 0x000fe40000004100 */
[C---:B------:R-:W-:Y:S01]  /*59b0*/  FMUL R28, R47.reuse, R32 ;  /* 0x000000202f1c7220 */ /* 0x040fe20000400000 */
[C---:B------:R-:W-:Y:S01]  /*59c0*/  FMUL R29, R47.reuse, R33 ;  /* 0x000000212f1d7220 */ /* 0x040fe20000400000 */
[C---:B------:R-:W-:Y:S01]  /*59d0*/  FMUL R6, R47.reuse, R6 ;  /* 0x000000062f067220 */ /* 0x040fe20000400000 */
[C---:B------:R-:W-:Y:S01]  /*59e0*/  FMUL R7, R47.reuse, R7 ;  /* 0x000000072f077220 */ /* 0x040fe20000400000 */
[--C-:B------:R-:W-:Y:S02]  /*59f0*/  HADD2.F32 R55, -RZ, R57.reuse.H0_H0 ;  /* 0x20000039ff377230 */ /* 0x100fe40000004100 */
[----:B------:R-:W-:Y:S01]  /*5a00*/  FMUL R10, R47, R10 ;  /* 0x0000000a2f0a7220 */ /* 0x000fe20000400000 */
[C---:B------:R-:W-:Y:S01]  /*5a10*/  FFMA R6, R49.reuse, R51, R6 ;  /* 0x0000003331067223 */ /* 0x040fe20000000006 */
[----:B------:R-:W-:Y:S02]  /*5a20*/  HADD2.F32 R56, -RZ, R57.H1_H1 ;  /* 0x30000039ff387230 */ /* 0x000fe40000004100 */
[C---:B------:R-:W-:Y:S01]  /*5a30*/  FFMA R7, R49.reuse, R52, R7 ;  /* 0x0000003431077223 */ /* 0x040fe20000000007 */
[C---:B------:R-:W-:Y:S01]  /*5a40*/  FFMA R8, R49.reuse, R53, R8 ;  /* 0x0000003531087223 */ /* 0x040fe20000000008 */
[C---:B------:R-:W-:Y:S01]  /*5a50*/  FFMA R9, R49.reuse, R54, R9 ;  /* 0x0000003631097223 */ /* 0x040fe20000000009 */
[----:B------:R-:W-:Y:S02]  /*5a60*/  HADD2.F32 R57, -RZ, R61.H0_H0 ;  /* 0x2000003dff397230 */ /* 0x000fe40000004100 */
[----:B------:R-:W-:Y:S01]  /*5a70*/  FFMA R10, R49, R55, R10 ;  /* 0x00000037310a7223 */ /* 0x000fe2000000000a */
[----:B------:R-:W-:Y:S01]  /*5a80*/  F2FP.SATFINITE.E4M3.F32.PACK_AB_MERGE_C R92, R7, R6, RZ ;  /* 0x00000006075c723e */ /* 0x000fe200048070ff */
[----:B------:R-:W-:Y:S02]  /*5a90*/  HADD2.F32 R61, -RZ, R62.H0_H0 ;  /* 0x2000003eff3d7230 */ /* 0x000fe40000004100 */
[----:B------:R-:W-:Y:S01]  /*5aa0*/  FMUL R11, R47, R11 ;  /* 0x0000000b2f0b7220 */ /* 0x000fe20000400000 */
[----:B------:R-:W-:Y:S01]  /*5ab0*/  F2FP.F16.E4M3.UNPACK_B R64, R59.H1 ;  /* 0x0000003bff40723e */ /* 0x000fe200030006ff */
[----:B------:R-:W-:Y:S01]  /*5ac0*/  HADD2.F32 R59, -RZ, R60.H0_H0 ;  /* 0x2000003cff3b7230 */ /* 0x000fe20000004100 */
[----:B------:R-:W-:Y:S01]  /*5ad0*/  F2FP.SATFINITE.E4M3.F32.PACK_AB_MERGE_C R92, R5, R4, R92 ;  /* 0x00000004055c723e */ /* 0x000fe2000480705c */
[C---:B------:R-:W-:Y:S01]  /*5ae0*/  FFMA R11, R49.reuse, R56, R11 ;  /* 0x00000038310b7223 */ /* 0x040fe2000000000b */
[C---:B------:R-:W-:Y:S01]  /*5af0*/  FFMA R12, R49.reuse, R57, R12 ;  /* 0x00000039310c7223 */ /* 0x040fe2000000000c */
[----:B------:R-:W-:Y:S01]  /*5b00*/  FFMA R13, R49, R58, R13 ;  /* 0x0000003a310d7223 */ /* 0x000fe2000000000d */
[----:B------:R-:W-:Y:S02]  /*5b10*/  HADD2.F32 R62, -RZ, R62.H1_H1 ;  /* 0x3000003eff3e7230 */ /* 0x000fe40000004100 */
[----:B------:R-:W-:Y:S01]  /*5b20*/  FMUL R14, R47, R14 ;  /* 0x0000000e2f0e7220 */ /* 0x000fe20000400000 */
[----:B------:R-:W-:Y:S01]  /*5b30*/  HADD2.F32 R60, -RZ, R60.H1_H1 ;  /* 0x3000003cff3c7230 */ /* 0x000fe20000004100 */
[----:B------:R-:W-:Y:S01]  /*5b40*/  F2FP.SATFINITE.E4M3.F32.PACK_AB_MERGE_C R93, R11, R10, RZ ;  /* 0x0000000a0b5d723e */ /* 0x000fe200048070ff */
[----:B------:R-:W-:Y:S02]  /*5b50*/  HADD2.F32 R51, -RZ, R77.H0_H0 ;  /* 0x2000004dff337230 */ /* 0x000fe40000004100 */
[----:B------:R-:W-:Y:S01]  /*5b60*/  FFMA R14, R49, R59, R14 ;  /* 0x0000003b310e7223 */ /* 0x000fe2000000000e */
[----:B------:R-:W-:Y:S01]  /*5b70*/  FMUL R15, R47, R15 ;  /* 0x0000000f2f0f7220 */ /* 0x000fe20000400000 */
[--C-:B------:R-:W-:Y:S01]  /*5b80*/  HADD2.F32 R63, -RZ, R64.reuse.H0_H0 ;  /* 0x20000040ff3f7230 */ /* 0x100fe20000004100 */
[----:B------:R-:W-:Y:S01]  /*5b90*/  F2FP.SATFINITE.E4M3.F32.PACK_AB_MERGE_C R93, R9, R8, R93 ;  /* 0x00000008095d723e */ /* 0x000fe2000480705d */
[----:B------:R-:W-:Y:S02]  /*5ba0*/  HADD2.F32 R64, -RZ, R64.H1_H1 ;  /* 0x30000040ff407230 */ /* 0x000fe40000004100 */
[C---:B------:R-:W-:Y:S01]  /*5bb0*/  FFMA R15, R49.reuse, R60, R15 ;  /* 0x0000003c310f7223 */ /* 0x040fe2000000000f */
[C---:B------:R-:W-:Y:S01]  /*5bc0*/  FFMA R16, R49.reuse, R61, R16 ;  /* 0x0000003d31107223 */ /* 0x040fe20000000010 */
[----:B------:R-:W-:Y:S01]  /*5bd0*/  FFMA R17, R49, R62, R17 ;  /* 0x0000003e31117223 */ /* 0x000fe20000000011 */
[C---:B------:R-:W-:Y:S01]  /*5be0*/  FMUL R18, R47.reuse, R18 ;  /* 0x000000122f127220 */ /* 0x040fe20000400000 */
[C---:B------:R-:W-:Y:S01]  /*5bf0*/  FMUL R19, R47.reuse, R19 ;  /* 0x000000132f137220 */ /* 0x040fe20000400000 */
[--C-:B------:R-:W-:Y:S02]  /*5c00*/  HADD2.F32 R66, -RZ, R68.reuse.H0_H0 ;  /* 0x20000044ff427230 */ /* 0x100fe40000004100 */
[----:B------:R-:W-:Y:S01]  /*5c10*/  FMUL R3, R47, R22 ;  /* 0x000000162f037220 */ /* 0x000fe20000400000 */
[C---:B------:R-:W-:Y:S01]  /*5c20*/  FFMA R18, R49.reuse, R63, R18 ;  /* 0x0000003f31127223 */ /* 0x040fe20000000012 */
[----:B------:R-:W-:Y:S02]  /*5c30*/  HADD2.F32 R68, -RZ, R68.H1_H1 ;  /* 0x30000044ff447230 */ /* 0x000fe40000004100 */
[----:B------:R-:W-:Y:S01]  /*5c40*/  FFMA R19, R49, R64, R19 ;  /* 0x0000004031137223 */ /* 0x000fe20000000013 */
[----:B------:R-:W-:Y:S01]  /*5c50*/  FMUL R23, R47, R23 ;  /* 0x000000172f177220 */ /* 0x000fe20000400000 */
[C---:B------:R-:W-:Y:S01]  /*5c60*/  FFMA R0, R49.reuse, R65, R0 ;  /* 0x0000004131007223 */ /* 0x040fe20000000000 */
[C---:B------:R-:W-:Y:S01]  /*5c70*/  FFMA R2, R49.reuse, R67, R2 ;  /* 0x0000004331027223 */ /* 0x040fe20000000002 */
[--C-:B------:R-:W-:Y:S02]  /*5c80*/  HADD2.F32 R71, -RZ, R72.reuse.H0_H0 ;  /* 0x20000048ff477230 */ /* 0x100fe40000004100 */
[----:B------:R-:W-:Y:S01]  /*5c90*/  FFMA R3, R49, R66, R3 ;  /* 0x0000004231037223 */ /* 0x000fe20000000003 */
[----:B------:R-:W-:Y:S02]  /*5ca0*/  HADD2.F32 R72, -RZ, R72.H1_H1 ;  /* 0x30000048ff487230 */ /* 0x000fe40000004100 */
[----:B------:R-:W-:Y:S01]  /*5cb0*/  FMUL R22, R47, R26 ;  /* 0x0000001a2f167220 */ /* 0x000fe20000400000 */
        /* <DEDUP_REMOVED lines=18> */
[----:B------:R-:W-:Y:S01]  /*5de0*/  F2FP.SATFINITE.E4M3.F32.PACK_AB_MERGE_C R94, R15, R14, RZ ;  /* 0x0000000e0f5e723e */ /* 0x000fe200048070ff */
[----:B------:R-:W-:Y:S01]  /*5df0*/  FFMA R28, R49, R51, R28 ;  /* 0x00000033311c7223 */ /* 0x000fe2000000001c */
[----:B------:R-:W-:Y:S01]  /*5e00*/  F2FP.SATFINITE.E4M3.F32.PACK_AB_MERGE_C R95, R19, R18, RZ ;  /* 0x00000012135f723e */ /* 0x000fe200048070ff */
[C---:B------:R-:W-:Y:S01]  /*5e10*/  FFMA R29, R49.reuse, R48, R29 ;  /* 0x00000030311d7223 */ /* 0x040fe2000000001d */
[C---:B------:R-:W-:Y:S01]  /*5e20*/  FFMA R30, R49.reuse, R77, R30 ;  /* 0x0000004d311e7223 */ /* 0x040fe2000000001e */
[----:B------:R-:W-:Y:S01]  /*5e30*/  FFMA R35, R49, R50, R35 ;  /* 0x0000003231237223 */ /* 0x000fe20000000023 */
[----:B------:R-:W-:Y:S02]  /*5e40*/  F2FP.SATFINITE.E4M3.F32.PACK_AB_MERGE_C R94, R13, R12, R94 ;  /* 0x0000000c0d5e723e */ /* 0x000fe4000480705e */
[----:B------:R-:W-:Y:S02]  /*5e50*/  F2FP.SATFINITE.E4M3.F32.PACK_AB_MERGE_C R95, R17, R16, R95 ;  /* 0x00000010115f723e */ /* 0x000fe4000480705f */
[----:B------:R-:W-:Y:S02]  /*5e60*/  F2FP.SATFINITE.E4M3.F32.PACK_AB_MERGE_C R113, R23, R3, RZ ;  /* 0x000000031771723e */ /* 0x000fe400048070ff */
[----:B------:R-:W-:Y:S01]  /*5e70*/  F2FP.SATFINITE.E4M3.F32.PACK_AB_MERGE_C R114, R27, R22, RZ ;  /* 0x000000161b72723e */ /* 0x000fe200048070ff */
[----:B------:R1:W-:Y:S01]  /*5e80*/  STS.128 [R103+UR43+0x1200], R92 ;  /* 0x0012005c67007988 */ /* 0x0003e20008000c2b */
[----:B------:R-:W-:Y:S02]  /*5e90*/  F2FP.SATFINITE.E4M3.F32.PACK_AB_MERGE_C R116, R31, R26, RZ ;  /* 0x0000001a1f74723e */ /* 0x000fe400048070ff */
[----:B------:R-:W-:Y:S02]  /*5ea0*/  F2FP.SATFINITE.E4M3.F32.PACK_AB_MERGE_C R117, R35, R30, RZ ;  /* 0x0000001e2375723e */ /* 0x000fe400048070ff */
[----:B------:R-:W-:Y:S02]  /*5eb0*/  F2FP.SATFINITE.E4M3.F32.PACK_AB_MERGE_C R112, R2, R0, R113 ;  /* 0x000000000270723e */ /* 0x000fe40004807071 */
[----:B------:R-:W-:Y:S02]  /*5ec0*/  F2FP.SATFINITE.E4M3.F32.PACK_AB_MERGE_C R113, R21, R20, R114 ;  /* 0x000000141571723e */ /* 0x000fe40004807072 */
[----:B------:R-:W-:Y:S02]  /*5ed0*/  F2FP.SATFINITE.E4M3.F32.PACK_AB_MERGE_C R114, R25, R24, R116 ;  /* 0x000000181972723e */ /* 0x000fe40004807074 */
[----:B------:R-:W-:Y:S02]  /*5ee0*/  F2FP.SATFINITE.E4M3.F32.PACK_AB_MERGE_C R115, R29, R28, R117 ;  /* 0x0000001c1d73723e */ /* 0x000fe40004807075 */
[----:B------:R-:W-:Y:S03]  /*5ef0*/  IADD3 R116, PT, PT, R44, 0x1, RZ ;  /* 0x000000012c747810 */ /* 0x000fe60007ffe0ff */
[----:B------:R1:W-:Y:S01]  /*5f00*/  STS.128 [R102+0x1010], R112 ;  /* 0x0010107066007388 */ /* 0x0003e20000000c00 */
[----:B------:R-:W-:Y:S01]  /*5f10*/  @!PT LDS RZ, [RZ] ;  /* 0x00000000fffff984 */ /* 0x000fe20000000800 */
[----:B------:R-:W-:Y:S01]  /*5f20*/  @!PT LDS RZ, [RZ] ;  /* 0x00000000fffff984 */ /* 0x000fe20000000800 */
[----:B------:R-:W-:Y:S01]  /*5f30*/  @!PT LDS RZ, [RZ] ;  /* 0x00000000fffff984 */ /* 0x000fe20000000800 */
[----:B------:R-:W-:Y:S01]  /*5f40*/  @!PT LDS RZ, [RZ] ;  /* 0x00000000fffff984 */ /* 0x000fe20000000800 */
[----:B------:R3:W-:Y:S07]  /*5f50*/  MEMBAR.ALL.CTA ;  /* 0x0000000000007992 */ /* 0x0007ee0000008000 */
[----:B---3--:R-:W3:Y:S02]  /*5f60*/  FENCE.VIEW.ASYNC.S ;  /* 0x00000000000073c6 */ /* 0x008ee40000000000 */
[----:B---3--:R-:W-:Y:S06]  /*5f70*/  BAR.SYNC.DEFER_BLOCKING 0x1, 0x80 ;  /* 0x0042000000007b1d */ /* 0x008fec0000010000 */
[----:B------:R-:W-:Y:S05]  /*5f80*/  @P0 BRA `(.L_x_93) ;  /* 0x0000000000340947 */ /* 0x000fea0003800000 */
[----:B------:R-:W-:Y:S01]  /*5f90*/  UIADD3 UR12, UPT, UPT, UR43, 0x1200, URZ ;  /* 0x000012002b0c7890 */ /* 0x000fe2000fffe0ff */
[----:B------:R-:W-:Y:S01]  /*5fa0*/  R2UR UR9, R91 ;  /* 0x000000005b0972ca */ /* 0x000fe200000e0000 */
[----:B------:R-:W-:Y:S01]  /*5fb0*/  UIADD3 UR10, UP0, UPT, UR46, 0x680, URZ ;  /* 0x000006802e0a7890 */ /* 0x000fe2000ff1e0ff */
[----:B------:R-:W-:Y:S01]  /*5fc0*/  R2UR UR8, R97 ;  /* 0x00000000610872ca */ /* 0x000fe200000e0000 */
[----:B------:R-:W-:Y:S02]  /*5fd0*/  UMOV UR7, UR36 ;  /* 0x0000002400077c82 */ /* 0x000fe40008000000 */
[----:B------:R-:W-:Y:S01]  /*5fe0*/  IMAD.U32 R109, RZ, RZ, UR12 ;  /* 0x0000000cff6d7e24 */ /* 0x000fe2000f8e00ff */
[----:B------:R-:W-:Y:S04]  /*5ff0*/  UIADD3.X UR11, UPT, UPT, URZ, UR47, URZ, UP0, !UPT ;  /* 0x0000002fff0b7290 */ /* 0x000fe800087fe4ff */
[----:B------:R-:W-:Y:S03]  /*6000*/  R2UR UR4, R109 ;  /* 0x000000006d0472ca */ /* 0x000fe600000e0000 */
[----:B------:R-:W-:Y:S02]  /*6010*/  USHF.L.U32 UR5, UR9, 0x6, URZ ;  /* 0x0000000609057899 */ /* 0x000fe400080006ff */
[----:B------:R-:W-:Y:S09]  /*6020*/  USHF.L.U32 UR6, UR8, 0x6, URZ ;  /* 0x0000000608067899 */ /* 0x000ff200080006ff */
[----:B------:R3:W-:Y:S01]  /*6030*/  UTMASTG.3D [UR4], [UR10] ;  /* 0x000000040a0073b5 */ /* 0x0007e20008010000 */
[----:B------:R0:W-:Y:S01]  /*6040*/  UTMACMDFLUSH ;  /* 0x00000000000079b7 */ /* 0x0001e20000000000 */
[----:B---3--:R-:W-:Y:S04]  /*6050*/  DEPBAR.LE SB0, 0x0 ;  /* 0x000080000000791a */ /* 0x008fe80000000000 */
.L_x_93:
[----:B------:R-:W-:Y:S05]  /*6060*/  BSYNC.RECONVERGENT B0 ;  /* 0x0000000000007941 */ /* 0x000fea0003800200 */
.L_x_92:
[----:B------:R-:W-:Y:S01]  /*6070*/  BAR.SYNC.DEFER_BLOCKING 0x1, 0x80 ;  /* 0x0042000000007b1d */ /* 0x000fe20000010000 */
[----:B------:R-:W-:Y:S01]  /*6080*/  ISETP.NE.AND P2, PT, R110, RZ, PT ;  /* 0x000000ff6e00720c */ /* 0x000fe20003f45270 */
[----:B------:R-:W-:Y:S01]  /*6090*/  IMAD.IADD R91, R43, 0x1, R79 ;  /* 0x000000012b5b7824 */ /* 0x000fe200078e024f */
[----:B------:R-:W-:Y:S01]  /*60a0*/  ISETP.NE.AND P0, PT, R111, 0x2, PT ;  /* 0x000000026f00780c */ /* 0x000fe20003f05270 */
[----:B------:R-:W-:Y:S01]  /*60b0*/  IMAD.IADD R97, R45, 0x1, R90 ;  /* 0x000000012d617824 */ /* 0x000fe200078e025a */
[----:B------:R-:W-:Y:S02]  /*60c0*/  ISETP.NE.AND P1, PT, R116, 0x4, PT ;  /* 0x000000047400780c */ /* 0x000fe40003f25270 */
[----:B------:R-:W-:Y:S02]  /*60d0*/  SEL R0, RZ, 0x1, P0 ;  /* 0x00000001ff007807 */ /* 0x000fe40000000000 */
[----:B------:R-:W-:Y:S02]  /*60e0*/  SEL R3, RZ, 0x1, P1 ;  /* 0x00000001ff037807 */ /* 0x000fe40000800000 */
[----:B------:R-:W-:Y:S02]  /*60f0*/  LOP3.LUT R107, R107, R0, RZ, 0x3c, !PT ;  /* 0x000000006b6b7212 */ /* 0x000fe400078e3cff */
[----:B------:R-:W-:Y:S02]  /*6100*/  LOP3.LUT R108, R108, R3, RZ, 0x3c, !PT ;  /* 0x000000036c6c7212 */ /* 0x000fe400078e3cff */
[----:B------:R-:W-:Y:S02]  /*6110*/  @P2 R2UR UR36, R105 ;  /* 0x00000000692422ca */ /* 0x000fe400000e0000 */
[----:B------:R-:W-:Y:S02]  /*6120*/  SEL R111, R111, RZ, P0 ;  /* 0x000000ff6f6f7207 */ /* 0x000fe40000000000 */
[----:B------:R-:W-:Y:S01]  /*6130*/  SEL R44, R116, RZ, P1 ;  /* 0x000000ff742c7207 */ /* 0x000fe20000800000 */
[----:B------:R-:W-:Y:S10]  /*6140*/  @P2 BRA `(.L_x_94) ;  /* 0xffffffe400842947 */ /* 0x000ff4000383ffff */
[----:B------:R-:W-:Y:S05]  /*6150*/  EXIT ;  /* 0x000000000000794d */ /* 0x000fea0003800000 */
.L_x_19:
[----:B--2---:R2:W1:Y:S02]  /*6160*/  SYNCS.PHASECHK.TRANS64.TRYWAIT P0, [R3+URZ+0xd0], R2 ;  /* 0x0000d002030075a7 */ /* 0x00446400080011ff */
[----:B-1----:R-:W-:Y:S05]  /*6170*/  @!P0 NANOSLEEP.SYNCS 0x989680 ;  /* 0x009896800000895d */ /* 0x002fea0003900000 */
[----:B------:R-:W1:Y:S02]  /*6180*/  @!P0 SYNCS.PHASECHK.TRANS64 P0, [R3+URZ+0xd0], R2 ;  /* 0x0000d002030085a7 */ /* 0x000e6400080010ff */
[----:B-1----:R-:W-:Y:S05]  /*6190*/  @!P0 BRA `(.L_x_19) ;  /* 0xfffffffc00f08947 */ /* 0x002fea000383ffff */
[----:B------:R-:W-:Y:S05]  /*61a0*/  BRA `(.L_x_95) ;  /* 0xffffffb000f47947 */ /* 0x000fea000383ffff */
.L_x_22:
[----:B-1----:R-:W-:-:S07]  /*61b0*/  MOV R2, UR33 ;  /* 0x0000002100027c02 */ /* 0x002fce0008000f00 */
.L_x_96:
[----:B-1----:R1:W2:Y:S02]  /*61c0*/  SYNCS.PHASECHK.TRANS64.TRYWAIT P0, [R2+URZ+0x20], R5 ;  /* 0x00002005020075a7 */ /* 0x0022a400080011ff */
[----:B--2---:R-:W-:Y:S05]  /*61d0*/  @!P0 NANOSLEEP.SYNCS 0x989680 ;  /* 0x009896800000895d */ /* 0x004fea0003900000 */
[----:B------:R-:W2:Y:S02]  /*61e0*/  @!P0 SYNCS.PHASECHK.TRANS64 P0, [R2+URZ+0x20], R5 ;  /* 0x00002005020085a7 */ /* 0x000ea400080010ff */
[----:B--2---:R-:W-:Y:S05]  /*61f0*/  @!P0 BRA `(.L_x_96) ;  /* 0xfffffffc00f08947 */ /* 0x004fea000383ffff */
[----:B------:R-:W-:Y:S05]  /*6200*/  BRA `(.L_x_21) ;  /* 0xffffffb400447947 */ /* 0x000fea000383ffff */
.L_x_28:
[----:B-1----:R-:W-:-:S07]  /*6210*/  MOV R2, UR17 ;  /* 0x0000001100027c02 */ /* 0x002fce0008000f00 */
.L_x_97:
[----:B-1----:R1:W2:Y:S02]  /*6220*/  SYNCS.PHASECHK.TRANS64.TRYWAIT P0, [R2+URZ+0x20], R5 ;  /* 0x00002005020075a7 */ /* 0x0022a400080011ff */
[----:B--2---:R-:W-:Y:S05]  /*6230*/  @!P0 NANOSLEEP.SYNCS 0x989680 ;  /* 0x009896800000895d */ /* 0x004fea0003900000 */
[----:B------:R-:W2:Y:S02]  /*6240*/  @!P0 SYNCS.PHASECHK.TRANS64 P0, [R2+URZ+0x20], R5 ;  /* 0x00002005020085a7 */ /* 0x000ea400080010ff */
[----:B--2---:R-:W-:Y:S05]  /*6250*/  @!P0 BRA `(.L_x_97) ;  /* 0xfffffffc00f08947 */ /* 0x004fea000383ffff */
[----:B------:R-:W-:Y:S05]  /*6260*/  BRA `(.L_x_27) ;  /* 0xffffffb400e87947 */ /* 0x000fea000383ffff */
.L_x_32:
[----:B-1----:R1:W2:Y:S02]  /*6270*/  SYNCS.PHASECHK.TRANS64.TRYWAIT P0, [R2+URZ+0x60], R3 ;  /* 0x00006003020075a7 */ /* 0x0022a400080011ff */
[----:B--2---:R-:W-:Y:S05]  /*6280*/  @!P0 NANOSLEEP.SYNCS 0x989680 ;  /* 0x009896800000895d */ /* 0x004fea0003900000 */
[----:B------:R-:W2:Y:S02]  /*6290*/  @!P0 SYNCS.PHASECHK.TRANS64 P0, [R2+URZ+0x60], R3 ;  /* 0x00006003020085a7 */ /* 0x000ea400080010ff */
[----:B--2---:R-:W-:Y:S05]  /*62a0*/  @!P0 BRA `(.L_x_32) ;  /* 0xfffffffc00f08947 */ /* 0x004fea000383ffff */
[----:B------:R-:W-:Y:S05]  /*62b0*/  BRA `(.L_x_98) ;  /* 0xffffffb800747947 */ /* 0x000fea000383ffff */
.L_x_36:
[----:B----4-:R-:W-:-:S07]  /*62c0*/  MOV R0, UR5 ;  /* 0x0000000500007c02 */ /* 0x010fce0008000f00 */
.L_x_99:
[----:B-1----:R1:W2:Y:S02]  /*62d0*/  SYNCS.PHASECHK.TRANS64.TRYWAIT P0, [R0+URZ], R3 ;  /* 0x00000003000075a7 */ /* 0x0022a400080011ff */
[----:B--2---:R-:W-:Y:S05]  /*62e0*/  @!P0 NANOSLEEP.SYNCS 0x989680 ;  /* 0x009896800000895d */ /* 0x004fea0003900000 */
[----:B------:R-:W2:Y:S02]  /*62f0*/  @!P0 SYNCS.PHASECHK.TRANS64 P0, [R0+URZ], R3 ;  /* 0x00000003000085a7 */ /* 0x000ea400080010ff */
[----:B--2---:R-:W-:Y:S05]  /*6300*/  @!P0 BRA `(.L_x_99) ;  /* 0xfffffffc00f08947 */ /* 0x004fea000383ffff */
[----:B------:R-:W-:Y:S05]  /*6310*/  BRA `(.L_x_100) ;  /* 0xffffffbc00e47947 */ /* 0x000fea000383ffff */
.L_x_37:
[----:B----4-:R-:W-:-:S07]  /*6320*/  MOV R0, UR5 ;  /* 0x0000000500007c02 */ /* 0x010fce0008000f00 */
.L_x_101:
[----:B-1----:R1:W2:Y:S02]  /*6330*/  SYNCS.PHASECHK.TRANS64.TRYWAIT P0, [R0+URZ], R3 ;  /* 0x00000003000075a7 */ /* 0x0022a400080011ff */
[----:B--2---:R-:W-:Y:S05]  /*6340*/  @!P0 NANOSLEEP.SYNCS 0x989680 ;  /* 0x009896800000895d */ /* 0x004fea0003900000 */
[----:B------:R-:W2:Y:S02]  /*6350*/  @!P0 SYNCS.PHASECHK.TRANS64 P0, [R0+URZ], R3 ;  /* 0x00000003000085a7 */ /* 0x000ea400080010ff */
[----:B--2---:R-:W-:Y:S05]  /*6360*/  @!P0 BRA `(.L_x_101) ;  /* 0xfffffffc00f08947 */ /* 0x004fea000383ffff */
[----:B------:R-:W-:Y:S05]  /*6370*/  BRA `(.L_x_102) ;  /* 0xffffffbc00f07947 */ /* 0x000fea000383ffff */
.L_x_38:
[----:B----4-:R-:W-:-:S07]  /*6380*/  MOV R0, UR5 ;  /* 0x0000000500007c02 */ /* 0x010fce0008000f00 */
.L_x_103:
[----:B-1----:R1:W2:Y:S02]  /*6390*/  SYNCS.PHASECHK.TRANS64.TRYWAIT P0, [R0+URZ], R3 ;  /* 0x00000003000075a7 */ /* 0x0022a400080011ff */
[----:B--2---:R-:W-:Y:S05]  /*63a0*/  @!P0 NANOSLEEP.SYNCS 0x989680 ;  /* 0x009896800000895d */ /* 0x004fea0003900000 */
[----:B------:R-:W2:Y:S02]  /*63b0*/  @!P0 SYNCS.PHASECHK.TRANS64 P0, [R0+URZ], R3 ;  /* 0x00000003000085a7 */ /* 0x000ea400080010ff */
[----:B--2---:R-:W-:Y:S05]  /*63c0*/  @!P0 BRA `(.L_x_103) ;  /* 0xfffffffc00f08947 */ /* 0x004fea000383ffff */
[----:B------:R-:W-:Y:S05]  /*63d0*/  BRA `(.L_x_104) ;  /* 0xffffffbc00fc7947 */ /* 0x000fea000383ffff */
.L_x_41:
[----:B-1----:R1:W2:Y:S02]  /*63e0*/  SYNCS.PHASECHK.TRANS64.TRYWAIT P0, [R0+URZ+0xc0], R5 ;  /* 0x0000c005000075a7 */ /* 0x0022a400080011ff */
[----:B--2---:R-:W-:Y:S05]  /*63f0*/  @!P0 NANOSLEEP.SYNCS 0x989680 ;  /* 0x009896800000895d */ /* 0x004fea0003900000 */
[----:B------:R-:W2:Y:S02]  /*6400*/  @!P0 SYNCS.PHASECHK.TRANS64 P0, [R0+URZ+0xc0], R5 ;  /* 0x0000c005000085a7 */ /* 0x000ea400080010ff */
[----:B--2---:R-:W-:Y:S05]  /*6410*/  @!P0 BRA `(.L_x_41) ;  /* 0xfffffffc00f08947 */ /* 0x004fea000383ffff */
[----:B------:R-:W-:Y:S05]  /*6420*/  BRA `(.L_x_105) ;  /* 0xffffffc000587947 */ /* 0x000fea000383ffff */
.L_x_42:
[----:B------:R-:W-:-:S07]  /*6430*/  MOV R0, UR5 ;  /* 0x0000000500007c02 */ /* 0x000fce0008000f00 */
.L_x_106:
[----:B-1----:R1:W2:Y:S02]  /*6440*/  SYNCS.PHASECHK.TRANS64.TRYWAIT P0, [R0+URZ+0x70], R5 ;  /* 0x00007005000075a7 */ /* 0x0022a400080011ff */
[----:B--2---:R-:W-:Y:S05]  /*6450*/  @!P0 NANOSLEEP.SYNCS 0x989680 ;  /* 0x009896800000895d */ /* 0x004fea0003900000 */
[----:B------:R-:W2:Y:S02]  /*6460*/  @!P0 SYNCS.PHASECHK.TRANS64 P0, [R0+URZ+0x70], R5 ;  /* 0x00007005000085a7 */ /* 0x000ea400080010ff */
[----:B--2---:R-:W-:Y:S05]  /*6470*/  @!P0 BRA `(.L_x_106) ;  /* 0xfffffffc00f08947 */ /* 0x004fea000383ffff */
[----:B------:R-:W-:Y:S05]  /*6480*/  BRA `(.L_x_107) ;  /* 0xffffffc000687947 */ /* 0x000fea000383ffff */
.L_x_43:
[----:B-1----:R1:W2:Y:S02]  /*6490*/  SYNCS.PHASECHK.TRANS64.TRYWAIT P1, [R0+URZ+0x60], R5 ;  /* 0x00006005000075a7 */ /* 0x0022a400080211ff */
[----:B--2---:R-:W-:Y:S05]  /*64a0*/  @!P1 NANOSLEEP.SYNCS 0x989680 ;  /* 0x009896800000995d */ /* 0x004fea0003900000 */
[----:B------:R-:W2:Y:S02]  /*64b0*/  @!P1 SYNCS.PHASECHK.TRANS64 P1, [R0+URZ+0x60], R5 ;  /* 0x00006005000095a7 */ /* 0x000ea400080210ff */
[----:B--2---:R-:W-:Y:S05]  /*64c0*/  @!P1 BRA `(.L_x_43) ;  /* 0xfffffffc00f09947 */ /* 0x004fea000383ffff */
[----:B------:R-:W-:Y:S05]  /*64d0*/  BRA `(.L_x_108) ;  /* 0xffffffc000987947 */ /* 0x000fea000383ffff */
.L_x_46:
[----:B------:R-:W-:-:S07]  /*64e0*/  MOV R0, UR5 ;  /* 0x0000000500007c02 */ /* 0x000fce0008000f00 */
.L_x_109:
[----:B-1----:R1:W2:Y:S02]  /*64f0*/  SYNCS.PHASECHK.TRANS64.TRYWAIT P0, [R0+URZ+0x70], R3 ;  /* 0x00007003000075a7 */ /* 0x0022a400080011ff */
[----:B--2---:R-:W-:Y:S05]  /*6500*/  @!P0 NANOSLEEP.SYNCS 0x989680 ;  /* 0x009896800000895d */ /* 0x004fea0003900000 */
[----:B------:R-:W2:Y:S02]  /*6510*/  @!P0 SYNCS.PHASECHK.TRANS64 P0, [R0+URZ+0x70], R3 ;  /* 0x00007003000085a7 */ /* 0x000ea400080010ff */
[----:B--2---:R-:W-:Y:S05]  /*6520*/  @!P0 BRA `(.L_x_109) ;  /* 0xfffffffc00f08947 */ /* 0x004fea000383ffff */
[----:B------:R-:W-:Y:S05]  /*6530*/  BRA `(.L_x_45) ;  /* 0xffffffc000ec7947 */ /* 0x000fea000383ffff */
.L_x_53:
[----:B-1----:R1:W2:Y:S02]  /*6540*/  SYNCS.PHASECHK.TRANS64.TRYWAIT P1, [R0+URZ+0x60], R5 ;  /* 0x00006005000075a7 */ /* 0x0022a400080211ff */
[----:B--2---:R-:W-:Y:S05]  /*6550*/  @!P1 NANOSLEEP.SYNCS 0x989680 ;  /* 0x009896800000995d */ /* 0x004fea0003900000 */
[----:B------:R-:W2:Y:S02]  /*6560*/  @!P1 SYNCS.PHASECHK.TRANS64 P1, [R0+URZ+0x60], R5 ;  /* 0x00006005000095a7 */ /* 0x000ea400080210ff */
[----:B--2---:R-:W-:Y:S05]  /*6570*/  @!P1 BRA `(.L_x_53) ;  /* 0xfffffffc00f09947 */ /* 0x004fea000383ffff */
[----:B------:R-:W-:Y:S05]  /*6580*/  BRA `(.L_x_110) ;  /* 0xffffffc8005c7947 */ /* 0x000fea000383ffff */
.L_x_54:
[----:B------:R-:W-:-:S07]  /*6590*/  MOV R3, UR7 ;  /* 0x0000000700037c02 */ /* 0x000fce0008000f00 */
.L_x_111:
[----:B-1----:R1:W2:Y:S02]  /*65a0*/  SYNCS.PHASECHK.TRANS64.TRYWAIT P0, [R3+URZ+0xa0], R0 ;  /* 0x0000a000030075a7 */ /* 0x0022a400080011ff */
[----:B--2---:R-:W-:Y:S05]  /*65b0*/  @!P0 NANOSLEEP.SYNCS 0x989680 ;  /* 0x009896800000895d */ /* 0x004fea0003900000 */
[----:B------:R-:W2:Y:S02]  /*65c0*/  @!P0 SYNCS.PHASECHK.TRANS64 P0, [R3+URZ+0xa0], R0 ;  /* 0x0000a000030085a7 */ /* 0x000ea400080010ff */
[----:B--2---:R-:W-:Y:S05]  /*65d0*/  @!P0 BRA `(.L_x_111) ;  /* 0xfffffffc00f08947 */ /* 0x004fea000383ffff */
[----:B------:R-:W-:Y:S05]  /*65e0*/  BRA `(.L_x_112) ;  /* 0xffffffc800ac7947 */ /* 0x000fea000383ffff */
.L_x_57:
[----:B------:R-:W-:Y:S07]  /*65f0*/  MOV R0, UR6 ;  /* 0x0000000600007c02 */ /* 0x000fee0008000f00 */
.L_x_113:
[----:B-1----:R1:W2:Y:S02]  /*6600*/  SYNCS.PHASECHK.TRANS64.TRYWAIT P0, [R0+URZ], R3 ;  /* 0x00000003000075a7 */ /* 0x0022a400080011ff */
[----:B--2---:R-:W-:Y:S05]  /*6610*/  @!P0 NANOSLEEP.SYNCS 0x989680 ;  /* 0x009896800000895d */ /* 0x004fea0003900000 */
[----:B------:R-:W2:Y:S02]  /*6620*/  @!P0 SYNCS.PHASECHK.TRANS64 P0, [R0+URZ], R3 ;  /* 0x00000003000085a7 */ /* 0x000ea400080010ff */
[----:B--2---:R-:W-:Y:S05]  /*6630*/  @!P0 BRA `(.L_x_113) ;  /* 0xfffffffc00f08947 */ /* 0x004fea000383ffff */
[----:B------:R-:W-:Y:S05]  /*6640*/  BRA `(.L_x_56) ;  /* 0xffffffc800c87947 */ /* 0x000fea000383ffff */
.L_x_60:
[----:B------:R-:W-:-:S07]  /*6650*/  MOV R0, UR6 ;  /* 0x0000000600007c02 */ /* 0x000fce0008000f00 */
.L_x_114:
[----:B--2---:R2:W4:Y:S02]  /*6660*/  SYNCS.PHASECHK.TRANS64.TRYWAIT P0, [R0+URZ], R3 ;  /* 0x00000003000075a7 */ /* 0x00452400080011ff */
[----:B----4-:R-:W-:Y:S05]  /*6670*/  @!P0 NANOSLEEP.SYNCS 0x989680 ;  /* 0x009896800000895d */ /* 0x010fea0003900000 */
[----:B------:R-:W4:Y:S02]  /*6680*/  @!P0 SYNCS.PHASECHK.TRANS64 P0, [R0+URZ], R3 ;  /* 0x00000003000085a7 */ /* 0x000f2400080010ff */
[----:B----4-:R-:W-:Y:S05]  /*6690*/  @!P0 BRA `(.L_x_114) ;  /* 0xfffffffc00f08947 */ /* 0x010fea000383ffff */
[----:B------:R-:W-:Y:S05]  /*66a0*/  BRA `(.L_x_115) ;  /* 0xffffffcc00a47947 */ /* 0x000fea000383ffff */
.L_x_61:
[----:B------:R-:W-:-:S07]  /*66b0*/  MOV R0, UR6 ;  /* 0x0000000600007c02 */ /* 0x000fce0008000f00 */
.L_x_116:
[----:B-1----:R1:W2:Y:S02]  /*66c0*/  SYNCS.PHASECHK.TRANS64.TRYWAIT P0, [R0+URZ], R3 ;  /* 0x00000003000075a7 */ /* 0x0022a400080011ff */
[----:B--2---:R-:W-:Y:S05]  /*66d0*/  @!P0 NANOSLEEP.SYNCS 0x989680 ;  /* 0x009896800000895d */ /* 0x004fea0003900000 */
[----:B------:R-:W2:Y:S02]  /*66e0*/  @!P0 SYNCS.PHASECHK.TRANS64 P0, [R0+URZ], R3 ;  /* 0x00000003000085a7 */ /* 0x000ea400080010ff */
[----:B--2---:R-:W-:Y:S05]  /*66f0*/  @!P0 BRA `(.L_x_116) ;  /* 0xfffffffc00f08947 */ /* 0x004fea000383ffff */
[----:B------:R-:W-:Y:S05]  /*6700*/  BRA `(.L_x_117) ;  /* 0xffffffcc00b07947 */ /* 0x000fea000383ffff */
.L_x_62:
[----:B------:R-:W-:-:S07]  /*6710*/  MOV R0, UR6 ;  /* 0x0000000600007c02 */ /* 0x000fce0008000f00 */
.L_x_118:
[----:B-1----:R1:W2:Y:S02]  /*6720*/  SYNCS.PHASECHK.TRANS64.TRYWAIT P0, [R0+URZ], R3 ;  /* 0x00000003000075a7 */ /* 0x0022a400080011ff */
[----:B--2---:R-:W-:Y:S05]  /*6730*/  @!P0 NANOSLEEP.SYNCS 0x989680 ;  /* 0x009896800000895d */ /* 0x004fea0003900000 */
[----:B------:R-:W2:Y:S02]  /*6740*/  @!P0 SYNCS.PHASECHK.TRANS64 P0, [R0+URZ], R3 ;  /* 0x00000003000085a7 */ /* 0x000ea400080010ff */
[----:B--2---:R-:W-:Y:S05]  /*6750*/  @!P0 BRA `(.L_x_118) ;  /* 0xfffffffc00f08947 */ /* 0x004fea000383ffff */
[----:B------:R-:W-:Y:S05]  /*6760*/  BRA `(.L_x_119) ;  /* 0xffffffcc00bc7947 */ /* 0x000fea000383ffff */
.L_x_63:
[----:B------:R-:W-:-:S07]  /*6770*/  MOV R0, UR7 ;  /* 0x0000000700007c02 */ /* 0x000fce0008000f00 */
.L_x_120:
[----:B-1----:R1:W2:Y:S02]  /*6780*/  SYNCS.PHASECHK.TRANS64.TRYWAIT P0, [R0+URZ], R3 ;  /* 0x00000003000075a7 */ /* 0x0022a400080011ff */
[----:B--2---:R-:W-:Y:S05]  /*6790*/  @!P0 NANOSLEEP.SYNCS 0x989680 ;  /* 0x009896800000895d */ /* 0x004fea0003900000 */
[----:B------:R-:W2:Y:S02]  /*67a0*/  @!P0 SYNCS.PHASECHK.TRANS64 P0, [R0+URZ], R3 ;  /* 0x00000003000085a7 */ /* 0x000ea400080010ff */
[----:B--2---:R-:W-:Y:S05]  /*67b0*/  @!P0 BRA `(.L_x_120) ;  /* 0xfffffffc00f08947 */ /* 0x004fea000383ffff */
[----:B------:R-:W-:Y:S05]  /*67c0*/  BRA `(.L_x_121) ;  /* 0xffffffcc00c87947 */ /* 0x000fea000383ffff */
.L_x_68:
[----:B---3--:R3:W1:Y:S02]  /*67d0*/  SYNCS.PHASECHK.TRANS64.TRYWAIT P0, [R0+URZ+0x60], R3 ;  /* 0x00006003000075a7 */ /* 0x00866400080011ff */
[----:B-1----:R-:W-:Y:S05]  /*67e0*/  @!P0 NANOSLEEP.SYNCS 0x989680 ;  /* 0x009896800000895d */ /* 0x002fea0003900000 */
[----:B------:R-:W1:Y:S02]  /*67f0*/  @!P0 SYNCS.PHASECHK.TRANS64 P0, [R0+URZ+0x60], R3 ;  /* 0x00006003000085a7 */ /* 0x000e6400080010ff */
[----:B-1----:R-:W-:Y:S05]  /*6800*/  @!P0 BRA `(.L_x_68) ;  /* 0xfffffffc00f08947 */ /* 0x002fea000383ffff */
[----:B------:R-:W-:Y:S05]  /*6810*/  BRA `(.L_x_122) ;  /* 0xffffffd000c47947 */ /* 0x000fea000383ffff */
.L_x_71:
[----:B------:R-:W-:Y:S07]  /*6820*/  MOV R0, UR6 ;  /* 0x0000000600007c02 */ /* 0x000fee0008000f00 */
.L_x_123:
[----:B-1----:R1:W3:Y:S02]  /*6830*/  SYNCS.PHASECHK.TRANS64.TRYWAIT P0, [R0+URZ+0x58], R3 ;  /* 0x00005803000075a7 */ /* 0x0022e400080011ff */
[----:B---3--:R-:W-:Y:S05]  /*6840*/  @!P0 NANOSLEEP.SYNCS 0x989680 ;  /* 0x009896800000895d */ /* 0x008fea0003900000 */
[----:B------:R-:W3:Y:S02]  /*6850*/  @!P0 SYNCS.PHASECHK.TRANS64 P0, [R0+URZ+0x58], R3 ;  /* 0x00005803000085a7 */ /* 0x000ee400080010ff */
[----:B---3--:R-:W-:Y:S05]  /*6860*/  @!P0 BRA `(.L_x_123) ;  /* 0xfffffffc00f08947 */ /* 0x008fea000383ffff */
[----:B------:R-:W-:Y:S05]  /*6870*/  BRA `(.L_x_70) ;  /* 0xffffffd400b07947 */ /* 0x000fea000383ffff */
.L_x_74:
[----:B------:R-:W-:Y:S07]  /*6880*/  MOV R3, UR6 ;  /* 0x0000000600037c02 */ /* 0x000fee0008000f00 */
.L_x_124:
[----:B-1----:R1:W2:Y:S02]  /*6890*/  SYNCS.PHASECHK.TRANS64.TRYWAIT P2, [R3+URZ+0x48], R26 ;  /* 0x0000481a030075a7 */ /* 0x0022a400080411ff */
[----:B--2---:R-:W-:Y:S05]  /*68a0*/  @!P2 NANOSLEEP.SYNCS 0x989680 ;  /* 0x009896800000a95d */ /* 0x004fea0003900000 */
[----:B------:R-:W2:Y:S02]  /*68b0*/  @!P2 SYNCS.PHASECHK.TRANS64 P2, [R3+URZ+0x48], R26 ;  /* 0x0000481a0300a5a7 */ /* 0x000ea400080410ff */
[----:B--2---:R-:W-:Y:S05]  /*68c0*/  @!P2 BRA `(.L_x_124) ;  /* 0xfffffffc00f0a947 */ /* 0x004fea000383ffff */
[----:B------:R-:W-:Y:S05]  /*68d0*/  BRA `(.L_x_125) ;  /* 0xffffffd800447947 */ /* 0x000fea000383ffff */
.L_x_77:
[----:B--2---:R2:W4:Y:S02]  /*68e0*/  SYNCS.PHASECHK.TRANS64.TRYWAIT P0, [R0+URZ+0x60], R3 ;  /* 0x00006003000075a7 */ /* 0x00452400080011ff */
[----:B----4-:R-:W-:Y:S05]  /*68f0*/  @!P0 NANOSLEEP.SYNCS 0x989680 ;  /* 0x009896800000895d */ /* 0x010fea0003900000 */
[----:B------:R-:W4:Y:S02]  /*6900*/  @!P0 SYNCS.PHASECHK.TRANS64 P0, [R0+URZ+0x60], R3 ;  /* 0x00006003000085a7 */ /* 0x000f2400080010ff */
[----:B----4-:R-:W-:Y:S05]  /*6910*/  @!P0 BRA `(.L_x_77) ;  /* 0xfffffffc00f08947 */ /* 0x010fea000383ffff */
[----:B------:R-:W-:Y:S05]  /*6920*/  BRA `(.L_x_126) ;  /* 0xffffffdc00a07947 */ /* 0x000fea000383ffff */
.L_x_88:
[----:B-1----:R-:W-:Y:S04]  /*6930*/  MOV R0, UR43 ;  /* 0x0000002b00007c02 */ /* 0x002fe80008000f00 */
[----:B------:R1:W2:Y:S03]  /*6940*/  SYNCS.PHASECHK.TRANS64.TRYWAIT P1, [R0+URZ+0x40], R3 ;  /* 0x00004003000075a7 */ /* 0x0002a600080211ff */
[----:B--2---:R-:W-:Y:S05]  /*6950*/  @!P1 NANOSLEEP.SYNCS 0x989680 ;  /* 0x009896800000995d */ /* 0x004fea0003900000 */
[----:B------:R-:W2:Y:S02]  /*6960*/  @!P1 SYNCS.PHASECHK.TRANS64 P1, [R0+URZ+0x40], R3 ;  /* 0x00004003000095a7 */ /* 0x000ea400080210ff */
[----:B--2---:R-:W-:Y:S05]  /*6970*/  @!P1 BRA `(.L_x_88) ;  /* 0xfffffffc00ec9947 */ /* 0x004fea000383ffff */
[----:B------:R-:W-:Y:S05]  /*6980*/  BRA `(.L_x_87) ;  /* 0xffffffe800947947 */ /* 0x000fea000383ffff */
.L_x_90:
[----:B-1----:R1:W4:Y:S02]  /*6990*/  SYNCS.PHASECHK.TRANS64.TRYWAIT P1, [R92+URZ+0x80], R7 ;  /* 0x000080075c0075a7 */ /* 0x00232400080211ff */
[----:B----4-:R-:W-:Y:S05]  /*69a0*/  @!P1 NANOSLEEP.SYNCS 0x989680 ;  /* 0x009896800000995d */ /* 0x010fea0003900000 */
[----:B------:R-:W4:Y:S02]  /*69b0*/  @!P1 SYNCS.PHASECHK.TRANS64 P1, [R92+URZ+0x80], R7 ;  /* 0x000080075c0095a7 */ /* 0x000f2400080210ff */
[----:B----4-:R-:W-:Y:S05]  /*69c0*/  @!P1 BRA `(.L_x_90) ;  /* 0xfffffffc00f09947 */ /* 0x010fea000383ffff */
[----:B------:R-:W-:Y:S05]  /*69d0*/  BRA `(.L_x_89) ;  /* 0xffffffe800d07947 */ /* 0x000fea000383ffff */
        .weak           $__internal_0_$__cuda_sm10x_tcgen05_guardrail_trap_col_being_dealloced_not_returned_by_alloc
        .type           $__internal_0_$__cuda_sm10x_tcgen05_guardrail_trap_col_being_dealloced_not_returned_by_alloc,@function
        .size           $__internal_0_$__cuda_sm10x_tcgen05_guardrail_trap_col_being_dealloced_not_returned_by_alloc,($__internal_1_$__cuda_sm10x_tcgen05_guardrail_trap_phase_invalid_during_alloc - $__internal_0_$__cuda_sm10x_tcgen05_guardrail_trap_col_being_dealloced_not_returned_by_alloc)
$__internal_0_$__cuda_sm10x_tcgen05_guardrail_trap_col_being_dealloced_not_returned_by_alloc:
[----:B------:R-:W-:Y:S05]  /*69e0*/  BPT.TRAP 0x1 ;  /* 0x000000040000795c */ /* 0x000fea0000300000 */
[----:B------:R-:W-:-:S04]  /*69f0*/  HFMA2 R3, -RZ, RZ, 0, 0 ;  /* 0x00000000ff037431 */ /* 0x000fc800000001ff */
[----:B------:R-:W-:Y:S05]  /*6a00*/  RET.REL.NODEC R2 `(_ZN7cutlass13device_kernelINS_4gemm6kernel13GemmUniversalIN4cute5tupleIJiiiiEEENS1_10collective13CollectiveMmaINS1_35MainloopSm100TmaUmmaWarpSpecializedILi4ELi2ELi4ENS5_IJNS4_1CILi1EEESB_SB_EEEEENS5_IJNSA_ILi64EEESE_NSA_ILi128EEEEEENS_12float_e4m3_tENS5_IJlSB_lEEESH_SI_NS4_8TiledMMAINS4_8MMA_AtomIJNS4_10MMA_TraitsINS4_19SM100_MMA_F8F6F4_SSEJSH_SH_fSE_SE_NS4_17integral_constantINS4_4UMMA5MajorELSP_0EEESQ_NSN_INSO_7ScaleInELSR_0EEESS_EEEEEENS4_6LayoutISC_NS5_IJNSA_ILi0EEESW_SW_EEEEENS5_IJNS4_10UnderscoreESZ_SZ_EEEEENS4_13SM90_TMA_LOADENS4_14ComposedLayoutINS4_7SwizzleILi3ELi4ELi3EEENS4_18smem_ptr_flag_bitsILi8EEENSV_INS5_IJNSA_ILi8EEESF_EEENS5_IJSF_SB_EEEEEEEvNS4_8identityES12_S1C_vS1D_EENS_8epilogue10collective18CollectiveEpilogueINS1F_23Sm100TmaWarpSpecializedILi1ELi1ELi32ELb0ELb0EEEJSG_NS5_IJNSV_ISE_SB_EES1K_EEESH_SI_SH_SI_NS1F_6fusion15FusionCallbacksIS1J_NS1M_17LinearCombinationISH_fSH_fLNS_15FloatRoundStyleE2EEESG_S1L_JEEENS4_5SM1004TMEM4LOAD26SM100_TMEM_LOAD_16dp32b32xES12_NS13_INS14_ILi2ELi4ELi3EEES17_NSV_INS5_IJS18_SE_EEENS5_IJSE_SB_EEEEEEENS4_39AutoVectorizingCopyWithAssumedAlignmentILi128EEENS4_14SM90_TMA_STOREES20_S22_S22_EEEvvEEEEvNT_6ParamsE) ;  /* 0xffffff94027c7950 */ /* 0x000fea0003c3ffff */
        .weak           $__internal_1_$__cuda_sm10x_tcgen05_guardrail_trap_phase_invalid_during_alloc
        .type           $__internal_1_$__cuda_sm10x_tcgen05_guardrail_trap_phase_invalid_during_alloc,@function
        .size           $__internal_1_$__cuda_sm10x_tcgen05_guardrail_trap_phase_invalid_during_alloc,($__internal_2_$__cuda_sm10x_tcgen05_guardrail_trap_unallocated_columns_being_dealloced - $__internal_1_$__cuda_sm10x_tcgen05_guardrail_trap_phase_invalid_during_alloc)
$__internal_1_$__cuda_sm10x_tcgen05_guardrail_trap_phase_invalid_during_alloc:
[----:B------:R-:W-:Y:S05]  /*6a10*/  BPT.TRAP 0x1 ;  /* 0x000000040000795c */ /* 0x000fea0000300000 */
[----:B------:R-:W-:-:S04]  /*6a20*/  MOV R3, 0x0 ;  /* 0x0000000000037802 */ /* 0x000fc80000000f00 */
[----:B------:R-:W-:Y:S05]  /*6a30*/  RET.REL.NODEC R2 `(_ZN7cutlass13device_kernelINS_4gemm6kernel13GemmUniversalIN4cute5tupleIJiiiiEEENS1_10collective13CollectiveMmaINS1_35MainloopSm100TmaUmmaWarpSpecializedILi4ELi2ELi4ENS5_IJNS4_1CILi1EEESB_SB_EEEEENS5_IJNSA_ILi64EEESE_NSA_ILi128EEEEEENS_12float_e4m3_tENS5_IJlSB_lEEESH_SI_NS4_8TiledMMAINS4_8MMA_AtomIJNS4_10MMA_TraitsINS4_19SM100_MMA_F8F6F4_SSEJSH_SH_fSE_SE_NS4_17integral_constantINS4_4UMMA5MajorELSP_0EEESQ_NSN_INSO_7ScaleInELSR_0EEESS_EEEEEENS4_6LayoutISC_NS5_IJNSA_ILi0EEESW_SW_EEEEENS5_IJNS4_10UnderscoreESZ_SZ_EEEEENS4_13SM90_TMA_LOADENS4_14ComposedLayoutINS4_7SwizzleILi3ELi4ELi3EEENS4_18smem_ptr_flag_bitsILi8EEENSV_INS5_IJNSA_ILi8EEESF_EEENS5_IJSF_SB_EEEEEEEvNS4_8identityES12_S1C_vS1D_EENS_8epilogue10collective18CollectiveEpilogueINS1F_23Sm100TmaWarpSpecializedILi1ELi1ELi32ELb0ELb0EEEJSG_NS5_IJNSV_ISE_SB_EES1K_EEESH_SI_SH_SI_NS1F_6fusion15FusionCallbacksIS1J_NS1M_17LinearCombinationISH_fSH_fLNS_15FloatRoundStyleE2EEESG_S1L_JEEENS4_5SM1004TMEM4LOAD26SM100_TMEM_LOAD_16dp32b32xES12_NS13_INS14_ILi2ELi4ELi3EEES17_NSV_INS5_IJS18_SE_EEENS5_IJSE_SB_EEEEEEENS4_39AutoVectorizingCopyWithAssumedAlignmentILi128EEENS4_14SM90_TMA_STOREES20_S22_S22_EEEvvEEEEvNT_6ParamsE) ;  /* 0xffffff9402707950 */ /* 0x000fea0003c3ffff */
        .weak           $__internal_2_$__cuda_sm10x_tcgen05_guardrail_trap_unallocated_columns_being_dealloced
        .type           $__internal_2_$__cuda_sm10x_tcgen05_guardrail_trap_unallocated_columns_being_dealloced,@function
        .size           $__internal_2_$__cuda_sm10x_tcgen05_guardrail_trap_unallocated_columns_being_dealloced,(.L_x_128 - $__internal_2_$__cuda_sm10x_tcgen05_guardrail_trap_unallocated_columns_being_dealloced)
$__internal_2_$__cuda_sm10x_tcgen05_guardrail_trap_unallocated_columns_being_dealloced:
[----:B------:R-:W-:Y:S05]  /*6a40*/  BPT.TRAP 0x1 ;  /* 0x000000040000795c */ /* 0x000fea0000300000 */
[----:B------:R-:W-:-:S04]  /*6a50*/  HFMA2 R3, -RZ, RZ, 0, 0 ;  /* 0x00000000ff037431 */ /* 0x000fc800000001ff */
[----:B------:R-:W-:Y:S05]  /*6a60*/  RET.REL.NODEC R2 `(_ZN7cutlass13device_kernelINS_4gemm6kernel13GemmUniversalIN4cute5tupleIJiiiiEEENS1_10collective13CollectiveMmaINS1_35MainloopSm100TmaUmmaWarpSpecializedILi4ELi2ELi4ENS5_IJNS4_1CILi1EEESB_SB_EEEEENS5_IJNSA_ILi64EEESE_NSA_ILi128EEEEEENS_12float_e4m3_tENS5_IJlSB_lEEESH_SI_NS4_8TiledMMAINS4_8MMA_AtomIJNS4_10MMA_TraitsINS4_19SM100_MMA_F8F6F4_SSEJSH_SH_fSE_SE_NS4_17integral_constantINS4_4UMMA5MajorELSP_0EEESQ_NSN_INSO_7ScaleInELSR_0EEESS_EEEEEENS4_6LayoutISC_NS5_IJNSA_ILi0EEESW_SW_EEEEENS5_IJNS4_10UnderscoreESZ_SZ_EEEEENS4_13SM90_TMA_LOADENS4_14ComposedLayoutINS4_7SwizzleILi3ELi4ELi3EEENS4_18smem_ptr_flag_bitsILi8EEENSV_INS5_IJNSA_ILi8EEESF_EEENS5_IJSF_SB_EEEEEEEvNS4_8identityES12_S1C_vS1D_EENS_8epilogue10collective18CollectiveEpilogueINS1F_23Sm100TmaWarpSpecializedILi1ELi1ELi32ELb0ELb0EEEJSG_NS5_IJNSV_ISE_SB_EES1K_EEESH_SI_SH_SI_NS1F_6fusion15FusionCallbacksIS1J_NS1M_17LinearCombinationISH_fSH_fLNS_15FloatRoundStyleE2EEESG_S1L_JEEENS4_5SM1004TMEM4LOAD26SM100_TMEM_LOAD_16dp32b32xES12_NS13_INS14_ILi2ELi4ELi3EEES17_NSV_INS5_IJS18_SE_EEENS5_IJSE_SB_EEEEEEENS4_39AutoVectorizingCopyWithAssumedAlignmentILi128EEENS4_14SM90_TMA_STOREES20_S22_S22_EEEvvEEEEvNT_6ParamsE) ;  /* 0xffffff9402647950 */ /* 0x000fea0003c3ffff */
.L_x_127:
[----:B------:R-:W-:-:S00]  /*6a70*/  BRA `(.L_x_127) ;  /* 0xfffffffc00fc7947 */ /* 0x000fc0000383ffff */
[----:B------:R-:W-:-:S00]  /*6a80*/  NOP ;  /* 0x0000000000007918 */ /* 0x000fc00000000000 */
[----:B------:R-:W-:-:S00]  /*6a90*/  NOP ;  /* 0x0000000000007918 */ /* 0x000fc00000000000 */
[----:B------:R-:W-:-:S00]  /*6aa0*/  NOP ;  /* 0x0000000000007918 */ /* 0x000fc00000000000 */
[----:B------:R-:W-:-:S00]  /*6ab0*/  NOP ;  /* 0x0000000000007918 */ /* 0x000fc00000000000 */
[----:B------:R-:W-:-:S00]  /*6ac0*/  NOP ;  /* 0x0000000000007918 */ /* 0x000fc00000000000 */
[----:B------:R-:W-:-:S00]  /*6ad0*/  NOP ;  /* 0x0000000000007918 */ /* 0x000fc00000000000 */
[----:B------:R-:W-:-:S00]  /*6ae0*/  NOP ;  /* 0x0000000000007918 */ /* 0x000fc00000000000 */
[----:B------:R-:W-:-:S00]  /*6af0*/  NOP ;  /* 0x0000000000007918 */ /* 0x000fc00000000000 */
.L_x_128:


//--------------------- .nv.global.init           --------------------------
	.section	.nv.global.init,"aw",@progbits
.nv.global.init:
	.type		$str$27,@object
	.size		$str$27,($str$28 - $str$27)
$str$27:
        /*0000*/ 	.byte	0x28, 0x61, 0x64, 0x64, 0x72, 0x65, 0x73, 0x73, 0x20, 0x26, 0x20, 0x6d, 0x61, 0x73, 0x6b, 0x29
        /*0010*/ 	.byte	0x20, 0x3d, 0x3d, 0x20, 0x30, 0x00
	.type		$str$28,@object
	.size		$str$28,($str$26 - $str$28)
$str$28:
        /*0016*/ 	.byte	0x2f, 0x74, 0x6d, 0x70, 0x2f, 0x63, 0x75, 0x74, 0x6c, 0x61, 0x73, 0x73, 0x5f, 0x73, 0x77, 0x65
        /*0026*/ 	.byte	0x65, 0x70, 0x5f, 0x73, 0x72, 0x63, 0x2f, 0x69, 0x6e, 0x63, 0x6c, 0x75, 0x64, 0x65, 0x2f, 0x63
        /*0036*/ 	.byte	0x75, 0x74, 0x65, 0x2f, 0x70, 0x6f, 0x69, 0x6e, 0x74, 0x65, 0x72, 0x5f, 0x66, 0x6c, 0x61, 0x67
        /*0046*/ 	.byte	0x67, 0x65, 0x64, 0x2e, 0x68, 0x70, 0x70, 0x00
	.type		$str$26,@object
	.size		$str$26,($str$25 - $str$26)
$str$26:
        /*004e*/ 	.byte	0x2f, 0x74, 0x6d, 0x70, 0x2f, 0x63, 0x75, 0x74, 0x6c, 0x61, 0x73, 0x73, 0x5f, 0x73, 0x77, 0x65
        /*005e*/ 	.byte	0x65, 0x70, 0x5f, 0x73, 0x72, 0x63, 0x2f, 0x69, 0x6e, 0x63, 0x6c, 0x75, 0x64, 0x65, 0x2f, 0x63
        /*006e*/ 	.byte	0x75, 0x74, 0x65, 0x2f, 0x61, 0x74, 0x6f, 0x6d, 0x2f, 0x63, 0x6f, 0x70, 0x79, 0x5f, 0x74, 0x72
        /*007e*/ 	.byte	0x61, 0x69, 0x74, 0x73, 0x5f, 0x73, 0x6d, 0x31, 0x30, 0x30, 0x2e, 0x68, 0x70, 0x70, 0x00
	.type		$str$25,@object
	.size		$str$25,(__unnamed_1 - $str$25)
$str$25:
        /*008d*/ 	.byte	0x28, 0x28, 0x75, 0x69, 0x6e, 0x74, 0x33, 0x32, 0x5f, 0x74, 0x28, 0x74, 0x68, 0x72, 0x65, 0x61
        /*009d*/ 	.byte	0x64, 0x49, 0x64, 0x78, 0x2e, 0x78, 0x29, 0x20, 0x2f, 0x20, 0x33, 0x32, 0x29, 0x20, 0x25, 0x20
        /*00ad*/ 	.byte	0x34, 0x29, 0x20, 0x3d, 0x3d, 0x20, 0x28, 0x28, 0x28, 0x74, 0x6d, 0x65, 0x6d, 0x5f, 0x61, 0x64
        /*00bd*/ 	.byte	0x64, 0x72, 0x20, 0x3e, 0x3e, 0x20, 0x31, 0x36, 0x29, 0x20, 0x2f, 0x20, 0x33, 0x32, 0x29, 0x20
        /*00cd*/ 	.byte	0x25, 0x20, 0x34, 0x29, 0x00
	.type		__unnamed_1,@object
	.size		__unnamed_1,(__unnamed_2 - __unnamed_1)
__unnamed_1:
        /*00d2*/ 	.byte	0x61, 0x75, 0x74, 0x6f, 0x20, 0x63, 0x75, 0x74, 0x65, 0x3a, 0x3a, 0x61, 0x73, 0x5f, 0x70, 0x6f
        /* <DEDUP_REMOVED lines=24> */
        /*0262*/ 	.byte	0x3c, 0x34, 0x30, 0x39, 0x36, 0x3e, 0x3e, 0x3e, 0x3e, 0x5d, 0x00
	.type		__unnamed_2,@object
	.size		__unnamed_2,(.L_2 - __unnamed_2)
__unnamed_2:
        /* <DEDUP_REMOVED lines=40> */
        /*04ed*/ 	.byte	0x74, 0x65, 0x3a, 0x3a, 0x43, 0x3c, 0x30, 0x3e, 0x3e, 0x3e, 0x3e, 0x5d, 0x00
.L_2:


//--------------------- .nv.shared._ZN7cutlass13device_kernelINS_4gemm6kernel13GemmUniversalIN4cute5tupleIJiiiiEEENS1_10collective13CollectiveMmaINS1_35MainloopSm100TmaUmmaWarpSpecializedILi4ELi2ELi4ENS5_IJNS4_1CILi1EEESB_SB_EEEEENS5_IJNSA_ILi64EEESE_NSA_ILi128EEEEEENS_12float_e4m3_tENS5_IJlSB_lEEESH_SI_NS4_8TiledMMAINS4_8MMA_AtomIJNS4_10MMA_TraitsINS4_19SM100_MMA_F8F6F4_SSEJSH_SH_fSE_SE_NS4_17integral_constantINS4_4UMMA5MajorELSP_0EEESQ_NSN_INSO_7ScaleInELSR_0EEESS_EEEEEENS4_6LayoutISC_NS5_IJNSA_ILi0EEESW_SW_EEEEENS5_IJNS4_10UnderscoreESZ_SZ_EEEEENS4_13SM90_TMA_LOADENS4_14ComposedLayoutINS4_7SwizzleILi3ELi4ELi3EEENS4_18smem_ptr_flag_bitsILi8EEENSV_INS5_IJNSA_ILi8EEESF_EEENS5_IJSF_SB_EEEEEEEvNS4_8identityES12_S1C_vS1D_EENS_8epilogue10collective18CollectiveEpilogueINS1F_23Sm100TmaWarpSpecializedILi1ELi1ELi32ELb0ELb0EEEJSG_NS5_IJNSV_ISE_SB_EES1K_EEESH_SI_SH_SI_NS1F_6fusion15FusionCallbacksIS1J_NS1M_17LinearCombinationISH_fSH_fLNS_15FloatRoundStyleE2EEESG_S1L_JEEENS4_5SM1004TMEM4LOAD26SM100_TMEM_LOAD_16dp32b32xES12_NS13_INS14_ILi2ELi4ELi3EEES17_NSV_INS5_IJS18_SE_EEENS5_IJSE_SB_EEEEEEENS4_39AutoVectorizingCopyWithAssumedAlignmentILi128EEENS4_14SM90_TMA_STOREES20_S22_S22_EEEvvEEEEvNT_6ParamsE --------------------------
	.section	.nv.shared._ZN7cutlass13device_kernelINS_4gemm6kernel13GemmUniversalIN4cute5tupleIJiiiiEEENS1_10collective13CollectiveMmaINS1_35MainloopSm100TmaUmmaWarpSpecializedILi4ELi2ELi4ENS5_IJNS4_1CILi1EEESB_SB_EEEEENS5_IJNSA_ILi64EEESE_NSA_ILi128EEEEEENS_12float_e4m3_tENS5_IJlSB_lEEESH_SI_NS4_8TiledMMAINS4_8MMA_AtomIJNS4_10MMA_TraitsINS4_19SM100_MMA_F8F6F4_SSEJSH_SH_fSE_SE_NS4_17integral_constantINS4_4UMMA5MajorELSP_0EEESQ_NSN_INSO_7ScaleInELSR_0EEESS_EEEEEENS4_6LayoutISC_NS5_IJNSA_ILi0EEESW_SW_EEEEENS5_IJNS4_10UnderscoreESZ_SZ_EEEEENS4_13SM90_TMA_LOADENS4_14ComposedLayoutINS4_7SwizzleILi3ELi4ELi3EEENS4_18smem_ptr_flag_bitsILi8EEENSV_INS5_IJNSA_ILi8EEESF_EEENS5_IJSF_SB_EEEEEEEvNS4_8identityES12_S1C_vS1D_EENS_8epilogue10collective18CollectiveEpilogueINS1F_23Sm100TmaWarpSpecializedILi1ELi1ELi32ELb0ELb0EEEJSG_NS5_IJNSV_ISE_SB_EES1K_EEESH_SI_SH_SI_NS1F_6fusion15FusionCallbacksIS1J_NS1M_17LinearCombinationISH_fSH_fLNS_15FloatRoundStyleE2EEESG_S1L_JEEENS4_5SM1004TMEM4LOAD26SM100_TMEM_LOAD_16dp32b32xES12_NS13_INS14_ILi2ELi4ELi3EEES17_NSV_INS5_IJS18_SE_EEENS5_IJSE_SB_EEEEEEENS4_39AutoVectorizingCopyWithAssumedAlignmentILi128EEENS4_14SM90_TMA_STOREES20_S22_S22_EEEvvEEEEvNT_6ParamsE,"aw",@nobits
	.sectionflags	@""
	.align	16
	.zero		1024


//--------------------- .nv.shared.reserved.0     --------------------------
	.section	.nv.shared.reserved.0,"aw",@nobits
	.weak		__nv_reservedSMEM_offset_0_alias
	.size		__nv_reservedSMEM_offset_0_alias, 0, 64
	.other		__nv_reservedSMEM_offset_0_alias,@"STO_CUDA_RESERVED_SHARED STV_DEFAULT"
__nv_reservedSMEM_offset_0_alias:
	.zero		0
.nv.shared.reserved.0:
	.zero		64
	.weak		__nv_reservedSMEM_tcgen05_partition
	.type		__nv_reservedSMEM_tcgen05_partition,@object
	.size		__nv_reservedSMEM_tcgen05_partition,(.L_0 - __nv_reservedSMEM_tcgen05_partition)
__nv_reservedSMEM_tcgen05_partition:
	.zero		32
.L_0:


//--------------------- .nv.global                --------------------------
	.section	.nv.global,"aw",@nobits
.nv.global:
	.type		_ZN39_INTERNAL_02441603_4_k_cu_837b6b95_79414cute1_E,@object
	.size		_ZN39_INTERNAL_02441603_4_k_cu_837b6b95_79414cute1_E,(_ZN39_INTERNAL_02441603_4_k_cu_837b6b95_79414cuda3std3__45__cpo6cbeginE - _ZN39_INTERNAL_02441603_4_k_cu_837b6b95_79414cute1_E)
_ZN39_INTERNAL_02441603_4_k_cu_837b6b95_79414cute1_E:
	.zero		1
	.type		_ZN39_INTERNAL_02441603_4_k_cu_837b6b95_79414cuda3std3__45__cpo6cbeginE,@object
	.size		_ZN39_INTERNAL_02441603_4_k_cu_837b6b95_79414cuda3std3__45__cpo6cbeginE,(_ZN39_INTERNAL_02441603_4_k_cu_837b6b95_79414cuda3std3__48in_placeE - _ZN39_INTERNAL_02441603_4_k_cu_837b6b95_79414cuda3std3__45__cpo6cbeginE)
_ZN39_INTERNAL_02441603_4_k_cu_837b6b95_79414cuda3std3__45__cpo6cbeginE:
	.zero		1
	.type		_ZN39_INTERNAL_02441603_4_k_cu_837b6b95_79414cuda3std3__48in_placeE,@object
	.size		_ZN39_INTERNAL_02441603_4_k_cu_837b6b95_79414cuda3std3__48in_placeE,(_ZN39_INTERNAL_02441603_4_k_cu_837b6b95_79414cuda3std6ranges3__45__cpo9iter_moveE - _ZN39_INTERNAL_02441603_4_k_cu_837b6b95_79414cuda3std3__48in_placeE)
_ZN39_INTERNAL_02441603_4_k_cu_837b6b95_79414cuda3std3__48in_placeE:
	.zero		1
	.type		_ZN39_INTERNAL_02441603_4_k_cu_837b6b95_79414cuda3std6ranges3__45__cpo9iter_moveE,@object
	.size		_ZN39_INTERNAL_02441603_4_k_cu_837b6b95_79414cuda3std6ranges3__45__cpo9iter_moveE,(_ZN39_INTERNAL_02441603_4_k_cu_837b6b95_79414cuda3std3__45__cpo5beginE - _ZN39_INTERNAL_02441603_4_k_cu_837b6b95_79414cuda3std6ranges3__45__cpo9iter_moveE)
_ZN39_INTERNAL_02441603_4_k_cu_837b6b95_79414cuda3std6ranges3__45__cpo9iter_moveE:
	.zero		1
	.type		_ZN39_INTERNAL_02441603_4_k_cu_837b6b95_79414cuda3std3__45__cpo5beginE,@object
	.size		_ZN39_INTERNAL_02441603_4_k_cu_837b6b95_79414cuda3std3__45__cpo5beginE,(_ZN39_INTERNAL_02441603_4_k_cu_837b6b95_79414cuda3std3__441_GLOBAL__N__02441603_4_k_cu_837b6b95_79416ignoreE - _ZN39_INTERNAL_02441603_4_k_cu_837b6b95_79414cuda3std3__45__cpo5beginE)
_ZN39_INTERNAL_02441603_4_k_cu_837b6b95_79414cuda3std3__45__cpo5beginE:
	.zero		1
	.type		_ZN39_INTERNAL_02441603_4_k_cu_837b6b95_79414cuda3std3__441_GLOBAL__N__02441603_4_k_cu_837b6b95_79416ignoreE,@object
	.size		_ZN39_INTERNAL_02441603_4_k_cu_837b6b95_79414cuda3std3__441_GLOBAL__N__02441603_4_k_cu_837b6b95_79416ignoreE,(_ZN39_INTERNAL_02441603_4_k_cu_837b6b95_79414cute7productE - _ZN39_INTERNAL_02441603_4_k_cu_837b6b95_79414cuda3std3__441_GLOBAL__N__02441603_4_k_cu_837b6b95_79416ignoreE)
_ZN39_INTERNAL_02441603_4_k_cu_837b6b95_79414cuda3std3__441_GLOBAL__N__02441603_4_k_cu_837b6b95_79416ignoreE:
	.zero		1
	.type		_ZN39_INTERNAL_02441603_4_k_cu_837b6b95_79414cute7productE,@object
	.size		_ZN39_INTERNAL_02441603_4_k_cu_837b6b95_79414cute7productE,(_ZN39_INTERNAL_02441603_4_k_cu_837b6b95_79414cuda3std3__45__cpo3endE - _ZN39_INTERNAL_02441603_4_k_cu_837b6b95_79414cute7productE)
_ZN39_INTERNAL_02441603_4_k_cu_837b6b95_79414cute7productE:
	.zero		1
	.type		_ZN39_INTERNAL_02441603_4_k_cu_837b6b95_79414cuda3std3__45__cpo3endE,@object
	.size		_ZN39_INTERNAL_02441603_4_k_cu_837b6b95_79414cuda3std3__45__cpo3endE,(_ZN39_INTERNAL_02441603_4_k_cu_837b6b95_79414cuda3std3__419piecewise_constructE - _ZN39_INTERNAL_02441603_4_k_cu_837b6b95_79414cuda3std3__45__cpo3endE)
_ZN39_INTERNAL_02441603_4_k_cu_837b6b95_79414cuda3std3__45__cpo3endE:
	.zero		1
	.type		_ZN39_INTERNAL_02441603_4_k_cu_837b6b95_79414cuda3std3__419piecewise_constructE,@object
	.size		_ZN39_INTERNAL_02441603_4_k_cu_837b6b95_79414cuda3std3__419piecewise_constructE,(_ZN39_INTERNAL_02441603_4_k_cu_837b6b95_79414cuda3std3__45__cpo4cendE - _ZN39_INTERNAL_02441603_4_k_cu_837b6b95_79414cuda3std3__419piecewise_constructE)
_ZN39_INTERNAL_02441603_4_k_cu_837b6b95_79414cuda3std3__419piecewise_constructE:
	.zero		1
	.type		_ZN39_INTERNAL_02441603_4_k_cu_837b6b95_79414cuda3std3__45__cpo4cendE,@object
	.size		_ZN39_INTERNAL_02441603_4_k_cu_837b6b95_79414cuda3std3__45__cpo4cendE,(_ZN39_INTERNAL_02441603_4_k_cu_837b6b95_79414cuda3std6ranges3__45__cpo4swapE - _ZN39_INTERNAL_02441603_4_k_cu_837b6b95_79414cuda3std3__45__cpo4cendE)
_ZN39_INTERNAL_02441603_4_k_cu_837b6b95_79414cuda3std3__45__cpo4cendE:
	.zero		1
	.type		_ZN39_INTERNAL_02441603_4_k_cu_837b6b95_79414cuda3std6ranges3__45__cpo4swapE,@object
	.size		_ZN39_INTERNAL_02441603_4_k_cu_837b6b95_79414cuda3std6ranges3__45__cpo4swapE,(.L_10 - _ZN39_INTERNAL_02441603_4_k_cu_837b6b95_79414cuda3std6ranges3__45__cpo4swapE)
_ZN39_INTERNAL_02441603_4_k_cu_837b6b95_79414cuda3std6ranges3__45__cpo4swapE:
	.zero		1
.L_10:


//--------------------- .nv.constant0._ZN7cutlass13device_kernelINS_4gemm6kernel13GemmUniversalIN4cute5tupleIJiiiiEEENS1_10collective13CollectiveMmaINS1_35MainloopSm100TmaUmmaWarpSpecializedILi4ELi2ELi4ENS5_IJNS4_1CILi1EEESB_SB_EEEEENS5_IJNSA_ILi64EEESE_NSA_ILi128EEEEEENS_12float_e4m3_tENS5_IJlSB_lEEESH_SI_NS4_8TiledMMAINS4_8MMA_AtomIJNS4_10MMA_TraitsINS4_19SM100_MMA_F8F6F4_SSEJSH_SH_fSE_SE_NS4_17integral_constantINS4_4UMMA5MajorELSP_0EEESQ_NSN_INSO_7ScaleInELSR_0EEESS_EEEEEENS4_6LayoutISC_NS5_IJNSA_ILi0EEESW_SW_EEEEENS5_IJNS4_10UnderscoreESZ_SZ_EEEEENS4_13SM90_TMA_LOADENS4_14ComposedLayoutINS4_7SwizzleILi3ELi4ELi3EEENS4_18smem_ptr_flag_bitsILi8EEENSV_INS5_IJNSA_ILi8EEESF_EEENS5_IJSF_SB_EEEEEEEvNS4_8identityES12_S1C_vS1D_EENS_8epilogue10collective18CollectiveEpilogueINS1F_23Sm100TmaWarpSpecializedILi1ELi1ELi32ELb0ELb0EEEJSG_NS5_IJNSV_ISE_SB_EES1K_EEESH_SI_SH_SI_NS1F_6fusion15FusionCallbacksIS1J_NS1M_17LinearCombinationISH_fSH_fLNS_15FloatRoundStyleE2EEESG_S1L_JEEENS4_5SM1004TMEM4LOAD26SM100_TMEM_LOAD_16dp32b32xES12_NS13_INS14_ILi2ELi4ELi3EEES17_NSV_INS5_IJS18_SE_EEENS5_IJSE_SB_EEEEEEENS4_39AutoVectorizingCopyWithAssumedAlignmentILi128EEENS4_14SM90_TMA_STOREES20_S22_S22_EEEvvEEEEvNT_6ParamsE --------------------------
	.section	.nv.constant0._ZN7cutlass13device_kernelINS_4gemm6kernel13GemmUniversalIN4cute5tupleIJiiiiEEENS1_10collective13CollectiveMmaINS1_35MainloopSm100TmaUmmaWarpSpecializedILi4ELi2ELi4ENS5_IJNS4_1CILi1EEESB_SB_EEEEENS5_IJNSA_ILi64EEESE_NSA_ILi128EEEEEENS_12float_e4m3_tENS5_IJlSB_lEEESH_SI_NS4_8TiledMMAINS4_8MMA_AtomIJNS4_10MMA_TraitsINS4_19SM100_MMA_F8F6F4_SSEJSH_SH_fSE_SE_NS4_17integral_constantINS4_4UMMA5MajorELSP_0EEESQ_NSN_INSO_7ScaleInELSR_0EEESS_EEEEEENS4_6LayoutISC_NS5_IJNSA_ILi0EEESW_SW_EEEEENS5_IJNS4_10UnderscoreESZ_SZ_EEEEENS4_13SM90_TMA_LOADENS4_14ComposedLayoutINS4_7SwizzleILi3ELi4ELi3EEENS4_18smem_ptr_flag_bitsILi8EEENSV_INS5_IJNSA_ILi8EEESF_EEENS5_IJSF_SB_EEEEEEEvNS4_8identityES12_S1C_vS1D_EENS_8epilogue10collective18CollectiveEpilogueINS1F_23Sm100TmaWarpSpecializedILi1ELi1ELi32ELb0ELb0EEEJSG_NS5_IJNSV_ISE_SB_EES1K_EEESH_SI_SH_SI_NS1F_6fusion15FusionCallbacksIS1J_NS1M_17LinearCombinationISH_fSH_fLNS_15FloatRoundStyleE2EEESG_S1L_JEEENS4_5SM1004TMEM4LOAD26SM100_TMEM_LOAD_16dp32b32xES12_NS13_INS14_ILi2ELi4ELi3EEES17_NSV_INS5_IJS18_SE_EEENS5_IJSE_SB_EEEEEEENS4_39AutoVectorizingCopyWithAssumedAlignmentILi128EEENS4_14SM90_TMA_STOREES20_S22_S22_EEEvvEEEEvNT_6ParamsE,"a",@progbits
	.sectionflags	@""
	.align	4
.nv.constant0._ZN7cutlass13device_kernelINS_4gemm6kernel13GemmUniversalIN4cute5tupleIJiiiiEEENS1_10collective13CollectiveMmaINS1_35MainloopSm100TmaUmmaWarpSpecializedILi4ELi2ELi4ENS5_IJNS4_1CILi1EEESB_SB_EEEEENS5_IJNSA_ILi64EEESE_NSA_ILi128EEEEEENS_12float_e4m3_tENS5_IJlSB_lEEESH_SI_NS4_8TiledMMAINS4_8MMA_AtomIJNS4_10MMA_TraitsINS4_19SM100_MMA_F8F6F4_SSEJSH_SH_fSE_SE_NS4_17integral_constantINS4_4UMMA5MajorELSP_0EEESQ_NSN_INSO_7ScaleInELSR_0EEESS_EEEEEENS4_6LayoutISC_NS5_IJNSA_ILi0EEESW_SW_EEEEENS5_IJNS4_10UnderscoreESZ_SZ_EEEEENS4_13SM90_TMA_LOADENS4_14ComposedLayoutINS4_7SwizzleILi3ELi4ELi3EEENS4_18smem_ptr_flag_bitsILi8EEENSV_INS5_IJNSA_ILi8EEESF_EEENS5_IJSF_SB_EEEEEEEvNS4_8identityES12_S1C_vS1D_EENS_8epilogue10collective18CollectiveEpilogueINS1F_23Sm100TmaWarpSpecializedILi1ELi1ELi32ELb0ELb0EEEJSG_NS5_IJNSV_ISE_SB_EES1K_EEESH_SI_SH_SI_NS1F_6fusion15FusionCallbacksIS1J_NS1M_17LinearCombinationISH_fSH_fLNS_15FloatRoundStyleE2EEESG_S1L_JEEENS4_5SM1004TMEM4LOAD26SM100_TMEM_LOAD_16dp32b32xES12_NS13_INS14_ILi2ELi4ELi3EEES17_NSV_INS5_IJS18_SE_EEENS5_IJSE_SB_EEEEEEENS4_39AutoVectorizingCopyWithAssumedAlignmentILi128EEENS4_14SM90_TMA_STOREES20_S22_S22_EEEvvEEEEvNT_6ParamsE:
	.zero		2944


//--------------------- SYMBOLS --------------------------

	.type		.nv.reservedSmem.offset0,@object
	.size		.nv.reservedSmem.offset0,0x4
	.type		.nv.reservedSmem.cap,@object
	.size		.nv.reservedSmem.cap,0x4
	.type		__assertfail,@function
